// auto-generated by cutlass_sweep.gemm — config: {"arch": "sm_90", "cluster_m": 1, "cluster_n": 1, "dtype": "tf32", "dtype_b": "tf32", "layout": "nt", "stages": 7, "tile_k": 32, "tile_m": 256, "tile_n": 64}
#include "cutlass/cutlass.h"
#include "cutlass/gemm/collective/collective_builder.hpp"
#include "cutlass/gemm/device/gemm_universal_adapter.h"
#include "cutlass/gemm/kernel/gemm_universal.hpp"
#include "cutlass/epilogue/collective/collective_builder.hpp"

using ElemA = cutlass::tfloat32_t;
using ElemB = cutlass::tfloat32_t;
using ElemCD = cutlass::tfloat32_t;
using Acc  = float;
using TileShape    = cute::Shape<cute::_256, cute::_64, cute::_32>;
using ClusterShape = cute::Shape<cute::_1, cute::_1, cute::_1>;

using CollectiveEpilogue = typename cutlass::epilogue::collective::CollectiveBuilder<
    cutlass::arch::Sm90, cutlass::arch::OpClassTensorOp,
    TileShape, ClusterShape,
    cutlass::epilogue::collective::EpilogueTileAuto,
    Acc, Acc,
    ElemCD, cutlass::layout::RowMajor, 128 / cutlass::sizeof_bits<ElemCD>::value,
    ElemCD, cutlass::layout::RowMajor, 128 / cutlass::sizeof_bits<ElemCD>::value,
    cutlass::epilogue::collective::EpilogueScheduleAuto
  >::CollectiveOp;

using CollectiveMainloop = typename cutlass::gemm::collective::CollectiveBuilder<
    cutlass::arch::Sm90, cutlass::arch::OpClassTensorOp,
    ElemA, cutlass::layout::RowMajor, 128 / cutlass::sizeof_bits<ElemA>::value,
    ElemB, cutlass::layout::ColumnMajor, 128 / cutlass::sizeof_bits<ElemB>::value,
    Acc,
    TileShape, ClusterShape,
    cutlass::gemm::collective::StageCount<7>,
    cutlass::gemm::collective::KernelScheduleAuto
  >::CollectiveOp;

using GemmKernel = cutlass::gemm::kernel::GemmUniversal<
    cute::Shape<int,int,int,int>,
    CollectiveMainloop,
    CollectiveEpilogue
>;
using Gemm = cutlass::gemm::device::GemmUniversalAdapter<GemmKernel>;

// Force the device kernel symbol into the cubin without needing a host main.
auto* _anchor = &cutlass::device_kernel<GemmKernel>;


// ===== COMPILED SASS (sm_90a) =====

	.target	sm_90a

	.elftype	@"ET_EXEC"


//--------------------- .note.nv.tkinfo           --------------------------
	.section	.note.nv.tkinfo,"",@"SHT_NOTE"
	.sectionflags	@"SHF_NOTE_NV_TKINFO"
	.tkinfo
        /*0018*/ 	.word	0x00000002
        /*0030*/ 	.string	""
        /*0030*/ 	.string	"ptxas"
        /*0030*/ 	.string	"Cuda compilation tools, release 13.0, V13.0.88"
        /*0030*/ 	.string	"Build cuda_13.0.r13.0/compiler.36424714_0"
        /*0030*/ 	.string	"-arch sm_90a -m 64 "



//--------------------- .note.nv.cuinfo           --------------------------
	.section	.note.nv.cuinfo,"",@"SHT_NOTE"
	.sectionflags	@"SHF_NOTE_NV_CUINFO"
        /*0018*/ 	.short	0x0002
        /*001a*/ 	.short	0x005a
        /*001c*/ 	.short	0x0082
	.zero		2


//--------------------- .nv.info                  --------------------------
	.section	.nv.info,"",@"SHT_CUDA_INFO"
	.align	4


	//----- nvinfo : EIATTR_REGCOUNT
	.align		4
        /*0000*/ 	.byte	0x04, 0x2f
        /*0002*/ 	.short	(.L_15 - .L_14)
	.align		4
.L_14:
        /*0004*/ 	.word	index@(_ZN7cutlass13device_kernelINS_4gemm6kernel13GemmUniversalIN4cute5tupleIJiiiiEEENS1_10collective13CollectiveMmaINS1_34MainloopSm90TmaGmmaWarpSpecializedILi7ENS5_IJNS4_1CILi1EEESB_SB_EEENS1_35KernelTmaWarpSpecializedCooperativeEEENS5_IJNSA_ILi256EEENSA_ILi64EEENSA_ILi32EEEEEENS_10tfloat32_tENS5_IJlSB_lEEESJ_SK_NS4_8TiledMMAINS4_8MMA_AtomIJNS4_4SM904GMMA29MMA_64x64x8_F32TF32TF32_SS_TNILNSO_7ScaleInE1ELSQ_1EEEEEENS4_6LayoutINS5_IJNSA_ILi2EEESB_SB_EEENS5_IJSB_NSA_ILi0EEESW_EEEEENS5_IJNS4_10UnderscoreESZ_SZ_EEEEENS4_13SM90_TMA_LOADENS4_14ComposedLayoutINS4_7SwizzleILi3ELi4ELi3EEENS4_18smem_ptr_flag_bitsILi32EEENST_INS5_IJNSA_ILi8EEESH_EEENS5_IJSH_SB_EEEEEEEvNS4_8identityES12_S1C_vS1D_EENS_8epilogue10collective6detail29Sm90TmaWarpSpecializedAdapterINS1G_15DefaultEpilogueISJ_SK_SK_NS1F_6thread17LinearCombinationISJ_Li1EffLNS1K_9ScaleType4KindE0ELNS_15FloatRoundStyleE2ESJ_EENS1_15EpilogueDefaultEEEEEvvEEEEvNT_6ParamsE)
        /*0008*/ 	.word	0x000000a8


	//----- nvinfo : EIATTR_FRAME_SIZE
	.align		4
.L_15:
        /*000c*/ 	.byte	0x04, 0x11
        /*000e*/ 	.short	(.L_17 - .L_16)
	.align		4
.L_16:
        /*0010*/ 	.word	index@(_ZN7cutlass13device_kernelINS_4gemm6kernel13GemmUniversalIN4cute5tupleIJiiiiEEENS1_10collective13CollectiveMmaINS1_34MainloopSm90TmaGmmaWarpSpecializedILi7ENS5_IJNS4_1CILi1EEESB_SB_EEENS1_35KernelTmaWarpSpecializedCooperativeEEENS5_IJNSA_ILi256EEENSA_ILi64EEENSA_ILi32EEEEEENS_10tfloat32_tENS5_IJlSB_lEEESJ_SK_NS4_8TiledMMAINS4_8MMA_AtomIJNS4_4SM904GMMA29MMA_64x64x8_F32TF32TF32_SS_TNILNSO_7ScaleInE1ELSQ_1EEEEEENS4_6LayoutINS5_IJNSA_ILi2EEESB_SB_EEENS5_IJSB_NSA_ILi0EEESW_EEEEENS5_IJNS4_10UnderscoreESZ_SZ_EEEEENS4_13SM90_TMA_LOADENS4_14ComposedLayoutINS4_7SwizzleILi3ELi4ELi3EEENS4_18smem_ptr_flag_bitsILi32EEENST_INS5_IJNSA_ILi8EEESH_EEENS5_IJSH_SB_EEEEEEEvNS4_8identityES12_S1C_vS1D_EENS_8epilogue10collective6detail29Sm90TmaWarpSpecializedAdapterINS1G_15DefaultEpilogueISJ_SK_SK_NS1F_6thread17LinearCombinationISJ_Li1EffLNS1K_9ScaleType4KindE0ELNS_15FloatRoundStyleE2ESJ_EENS1_15EpilogueDefaultEEEEEvvEEEEvNT_6ParamsE)
        /*0014*/ 	.word	0x00000000


	//----- nvinfo : EIATTR_MIN_STACK_SIZE
	.align		4
.L_17:
        /*0018*/ 	.byte	0x04, 0x12
        /*001a*/ 	.short	(.L_19 - .L_18)
	.align		4
.L_18:
        /*001c*/ 	.word	index@(_ZN7cutlass13device_kernelINS_4gemm6kernel13GemmUniversalIN4cute5tupleIJiiiiEEENS1_10collective13CollectiveMmaINS1_34MainloopSm90TmaGmmaWarpSpecializedILi7ENS5_IJNS4_1CILi1EEESB_SB_EEENS1_35KernelTmaWarpSpecializedCooperativeEEENS5_IJNSA_ILi256EEENSA_ILi64EEENSA_ILi32EEEEEENS_10tfloat32_tENS5_IJlSB_lEEESJ_SK_NS4_8TiledMMAINS4_8MMA_AtomIJNS4_4SM904GMMA29MMA_64x64x8_F32TF32TF32_SS_TNILNSO_7ScaleInE1ELSQ_1EEEEEENS4_6LayoutINS5_IJNSA_ILi2EEESB_SB_EEENS5_IJSB_NSA_ILi0EEESW_EEEEENS5_IJNS4_10UnderscoreESZ_SZ_EEEEENS4_13SM90_TMA_LOADENS4_14ComposedLayoutINS4_7SwizzleILi3ELi4ELi3EEENS4_18smem_ptr_flag_bitsILi32EEENST_INS5_IJNSA_ILi8EEESH_EEENS5_IJSH_SB_EEEEEEEvNS4_8identityES12_S1C_vS1D_EENS_8epilogue10collective6detail29Sm90TmaWarpSpecializedAdapterINS1G_15DefaultEpilogueISJ_SK_SK_NS1F_6thread17LinearCombinationISJ_Li1EffLNS1K_9ScaleType4KindE0ELNS_15FloatRoundStyleE2ESJ_EENS1_15EpilogueDefaultEEEEEvvEEEEvNT_6ParamsE)
        /*0020*/ 	.word	0x00000000
.L_19:


//--------------------- .nv.compat                --------------------------
	.section	.nv.compat,"",@"SHT_CUDA_COMPAT_INFO"
	.align	4
        /*0000*/ 	.byte	0x02, 0x09, 0x01, 0x00, 0x02, 0x02, 0x04, 0x00, 0x02, 0x05, 0x05, 0x00, 0x03, 0x07, 0x01, 0x01
        /*0010*/ 	.byte	0x02, 0x03, 0x01, 0x00, 0x02, 0x06, 0x01, 0x00, 0x04, 0x0b, 0x08, 0x00, 0x00, 0x00, 0x00, 0x00
        /*0020*/ 	.byte	0x00, 0x00, 0x00, 0x00


//--------------------- .nv.info._ZN7cutlass13device_kernelINS_4gemm6kernel13GemmUniversalIN4cute5tupleIJiiiiEEENS1_10collective13CollectiveMmaINS1_34MainloopSm90TmaGmmaWarpSpecializedILi7ENS5_IJNS4_1CILi1EEESB_SB_EEENS1_35KernelTmaWarpSpecializedCooperativeEEENS5_IJNSA_ILi256EEENSA_ILi64EEENSA_ILi32EEEEEENS_10tfloat32_tENS5_IJlSB_lEEESJ_SK_NS4_8TiledMMAINS4_8MMA_AtomIJNS4_4SM904GMMA29MMA_64x64x8_F32TF32TF32_SS_TNILNSO_7ScaleInE1ELSQ_1EEEEEENS4_6LayoutINS5_IJNSA_ILi2EEESB_SB_EEENS5_IJSB_NSA_ILi0EEESW_EEEEENS5_IJNS4_10UnderscoreESZ_SZ_EEEEENS4_13SM90_TMA_LOADENS4_14ComposedLayoutINS4_7SwizzleILi3ELi4ELi3EEENS4_18smem_ptr_flag_bitsILi32EEENST_INS5_IJNSA_ILi8EEESH_EEENS5_IJSH_SB_EEEEEEEvNS4_8identityES12_S1C_vS1D_EENS_8epilogue10collective6detail29Sm90TmaWarpSpecializedAdapterINS1G_15DefaultEpilogueISJ_SK_SK_NS1F_6thread17LinearCombinationISJ_Li1EffLNS1K_9ScaleType4KindE0ELNS_15FloatRoundStyleE2ESJ_EENS1_15EpilogueDefaultEEEEEvvEEEEvNT_6ParamsE --------------------------
	.section	.nv.info._ZN7cutlass13device_kernelINS_4gemm6kernel13GemmUniversalIN4cute5tupleIJiiiiEEENS1_10collective13CollectiveMmaINS1_34MainloopSm90TmaGmmaWarpSpecializedILi7ENS5_IJNS4_1CILi1EEESB_SB_EEENS1_35KernelTmaWarpSpecializedCooperativeEEENS5_IJNSA_ILi256EEENSA_ILi64EEENSA_ILi32EEEEEENS_10tfloat32_tENS5_IJlSB_lEEESJ_SK_NS4_8TiledMMAINS4_8MMA_AtomIJNS4_4SM904GMMA29MMA_64x64x8_F32TF32TF32_SS_TNILNSO_7ScaleInE1ELSQ_1EEEEEENS4_6LayoutINS5_IJNSA_ILi2EEESB_SB_EEENS5_IJSB_NSA_ILi0EEESW_EEEEENS5_IJNS4_10UnderscoreESZ_SZ_EEEEENS4_13SM90_TMA_LOADENS4_14ComposedLayoutINS4_7SwizzleILi3ELi4ELi3EEENS4_18smem_ptr_flag_bitsILi32EEENST_INS5_IJNSA_ILi8EEESH_EEENS5_IJSH_SB_EEEEEEEvNS4_8identityES12_S1C_vS1D_EENS_8epilogue10collective6detail29Sm90TmaWarpSpecializedAdapterINS1G_15DefaultEpilogueISJ_SK_SK_NS1F_6thread17LinearCombinationISJ_Li1EffLNS1K_9ScaleType4KindE0ELNS_15FloatRoundStyleE2ESJ_EENS1_15EpilogueDefaultEEEEEvvEEEEvNT_6ParamsE,"",@"SHT_CUDA_INFO"
	.sectionflags	@""
	.align	4


	//----- nvinfo : EIATTR_CUDA_API_VERSION
	.align		4
        /*0000*/ 	.byte	0x04, 0x37
        /*0002*/ 	.short	(.L_21 - .L_20)
.L_20:
        /*0004*/ 	.word	0x00000082


	//----- nvinfo : EIATTR_KPARAM_INFO
	.align		4
.L_21:
        /*0008*/ 	.byte	0x04, 0x17
        /*000a*/ 	.short	(.L_23 - .L_22)
.L_22:
        /*000c*/ 	.word	0x00000000
        /*0010*/ 	.short	0x0000
        /*0012*/ 	.short	0x0070
        /*0014*/ 	.byte	0x00, 0xf0, 0x01, 0x10


	//----- nvinfo : EIATTR_SPARSE_MMA_MASK
	.align		4
.L_23:
        /*0018*/ 	.byte	0x03, 0x50
        /*001a*/ 	.short	0x0000


	//----- nvinfo : EIATTR_MAXREG_COUNT
	.align		4
        /*001c*/ 	.byte	0x03, 0x1b
        /*001e*/ 	.short	0x00a8


	//----- nvinfo : EIATTR_NUM_BARRIERS
	.align		4
        /*0020*/ 	.byte	0x02, 0x4c
        /*0022*/ 	.byte	0x01
	.zero		1


	//----- nvinfo : EIATTR_EXTERNS
	.align		4
        /*0024*/ 	.byte	0x04, 0x0f
        /*0026*/ 	.short	(.L_25 - .L_24)


	//   ....[0]....
	.align		4
.L_24:
        /*0028*/ 	.word	index@(__assertfail)


	//----- nvinfo : EIATTR_MERCURY_ISA_VERSION
	.align		4
.L_25:
        /*002c*/ 	.byte	0x03, 0x5f
        /*002e*/ 	.short	0x0101


	//----- nvinfo : EIATTR_INT_WARP_WIDE_INSTR_OFFSETS
	.align		4
        /*0030*/ 	.byte	0x04, 0x31
        /*0032*/ 	.short	(.L_27 - .L_26)


	//   ....[0]....
.L_26:
        /*0034*/ 	.word	0x000003e0


	//   ....[1]....
        /*0038*/ 	.word	0x000003f0


	//   ....[2]....
        /*003c*/ 	.word	0x00000530


	//----- nvinfo : EIATTR_COOP_GROUP_MASK_REGIDS
	.align		4
.L_27:
        /*0040*/ 	.byte	0x04, 0x29
        /*0042*/ 	.short	(.L_29 - .L_28)


	//   ....[0]....
.L_28:
        /*0044*/ 	.word	0xffffffff


	//   ....[1]....
        /*0048*/ 	.word	0xffffffff


	//   ....[2]....
        /*004c*/ 	.word	0xffffffff


	//   ....[3]....
        /*0050*/ 	.word	0xffffffff


	//   ....[4]....
        /*0054*/ 	.word	0xffffffff


	//----- nvinfo : EIATTR_COOP_GROUP_INSTR_OFFSETS
	.align		4
.L_29:
        /*0058*/ 	.byte	0x04, 0x28
        /*005a*/ 	.short	(.L_31 - .L_30)


	//   ....[0]....
.L_30:
        /*005c*/ 	.word	0x00000060


	//   ....[1]....
        /*0060*/ 	.word	0x00000070


	//   ....[2]....
        /*0064*/ 	.word	0x00000130


	//   ....[3]....
        /*0068*/ 	.word	0x00000320


	//   ....[4]....
        /*006c*/ 	.word	0x00000fe0


	//----- nvinfo : EIATTR_REG_RECONFIG
	.align		4
.L_31:
        /*0070*/ 	.byte	0x01, 0x54
	.zero		2


	//----- nvinfo : EIATTR_SYSCALL_OFFSETS
	.align		4
        /*0074*/ 	.byte	0x04, 0x46
        /*0076*/ 	.short	(.L_33 - .L_32)


	//   ....[0]....
.L_32:
        /*0078*/ 	.word	0x000011a0


	//----- nvinfo : EIATTR_MBARRIER_INSTR_OFFSETS
	.align		4
.L_33:
        /*007c*/ 	.byte	0x04, 0x39
        /*007e*/ 	.short	(.L_35 - .L_34)


	//   ....[0]....
.L_34:
        /*0080*/ 	.word	0x00000230
        /*0084*/ 	.word	0x000000ff
        /*0088*/ 	.word	0x00000000
        /*008c*/ 	.short	0x0100
        /*008e*/ 	.byte	0x08
	.zero		1


	//   ....[1]....
        /*0090*/ 	.word	0x00000240
        /*0094*/ 	.word	0x000000ff
        /*0098*/ 	.word	0x00000038
        /*009c*/ 	.short	0x0100
        /*009e*/ 	.byte	0x08
	.zero		1


	//   ....[2]....
        /*00a0*/ 	.word	0x00000250
        /*00a4*/ 	.word	0x000000ff
        /*00a8*/ 	.word	0x00000008
        /*00ac*/ 	.short	0x0100
        /*00ae*/ 	.byte	0x08
	.zero		1


	//   ....[3]....
        /*00b0*/ 	.word	0x00000260
        /*00b4*/ 	.word	0x000000ff
        /*00b8*/ 	.word	0x00000040
        /*00bc*/ 	.short	0x0100
        /*00be*/ 	.byte	0x08
	.zero		1


	//   ....[4]....
        /*00c0*/ 	.word	0x00000270
        /*00c4*/ 	.word	0x000000ff
        /*00c8*/ 	.word	0x00000010
        /*00cc*/ 	.short	0x0100
        /*00ce*/ 	.byte	0x08
	.zero		1


	//   ....[5]....
        /*00d0*/ 	.word	0x00000280
        /*00d4*/ 	.word	0x000000ff
        /*00d8*/ 	.word	0x00000048
        /*00dc*/ 	.short	0x0100
        /*00de*/ 	.byte	0x08
	.zero		1


	//   ....[6]....
        /*00e0*/ 	.word	0x00000290
        /*00e4*/ 	.word	0x000000ff
        /*00e8*/ 	.word	0x00000018
        /*00ec*/ 	.short	0x0100
        /*00ee*/ 	.byte	0x08
	.zero		1


	//   ....[7]....
        /*00f0*/ 	.word	0x000002a0
        /*00f4*/ 	.word	0x000000ff
        /*00f8*/ 	.word	0x00000050
        /*00fc*/ 	.short	0x0100
        /*00fe*/ 	.byte	0x08
	.zero		1


	//   ....[8]....
        /*0100*/ 	.word	0x000002b0
        /*0104*/ 	.word	0x000000ff
        /*0108*/ 	.word	0x00000020
        /*010c*/ 	.short	0x0100
        /*010e*/ 	.byte	0x08
	.zero		1


	//   ....[9]....
        /*0110*/ 	.word	0x000002c0
        /*0114*/ 	.word	0x000000ff
        /*0118*/ 	.word	0x00000058
        /*011c*/ 	.short	0x0100
        /*011e*/ 	.byte	0x08
	.zero		1


	//   ....[10]....
        /*0120*/ 	.word	0x000002d0
        /*0124*/ 	.word	0x000000ff
        /*0128*/ 	.word	0x00000028
        /*012c*/ 	.short	0x0100
        /*012e*/ 	.byte	0x08
	.zero		1


	//   ....[11]....
        /*0130*/ 	.word	0x000002e0
        /*0134*/ 	.word	0x000000ff
        /*0138*/ 	.word	0x00000060
        /*013c*/ 	.short	0x0100
        /*013e*/ 	.byte	0x08
	.zero		1


	//   ....[12]....
        /*0140*/ 	.word	0x000002f0
        /*0144*/ 	.word	0x000000ff
        /*0148*/ 	.word	0x00000030
        /*014c*/ 	.short	0x0100
        /*014e*/ 	.byte	0x08
	.zero		1


	//   ....[13]....
        /*0150*/ 	.word	0x00000300
        /*0154*/ 	.word	0x000000ff
        /*0158*/ 	.word	0x00000068
        /*015c*/ 	.short	0x0100
        /*015e*/ 	.byte	0x08
	.zero		1


	//   ....[14]....
        /*0160*/ 	.word	0x000005a0
        /*0164*/ 	.word	0x000000ff
        /*0168*/ 	.word	0x00000080
        /*016c*/ 	.short	0x0100
        /*016e*/ 	.byte	0x06
	.zero		1


	//   ....[15]....
        /*0170*/ 	.word	0x00000600
        /*0174*/ 	.word	0x000000ff
        /*0178*/ 	.word	0x00000088
        /*017c*/ 	.short	0x0100
        /*017e*/ 	.byte	0x06
	.zero		1


	//   ....[16]....
        /*0180*/ 	.word	0x00001220
        /*0184*/ 	.word	0x00000003
        /*0188*/ 	.word	0x00000000
        /*018c*/ 	.short	0x010a
        /*018e*/ 	.byte	0x3f
	.zero		1


	//   ....[17]....
        /*0190*/ 	.word	0x00001260
        /*0194*/ 	.word	0x00000003
        /*0198*/ 	.word	0x00000000
        /*019c*/ 	.short	0x010a
        /*019e*/ 	.byte	0x3f
	.zero		1


	//   ....[18]....
        /*01a0*/ 	.word	0x00001780
        /*01a4*/ 	.word	0x000000ff
        /*01a8*/ 	.word	0x00000000
        /*01ac*/ 	.short	0x010a
        /*01ae*/ 	.byte	0x08
	.zero		1


	//   ....[19]....
        /*01b0*/ 	.word	0x000017c0
        /*01b4*/ 	.word	0x000000ff
        /*01b8*/ 	.word	0x00000000
        /*01bc*/ 	.short	0x010a
        /*01be*/ 	.byte	0x08
	.zero		1


	//   ....[20]....
        /*01c0*/ 	.word	0x00001ba0
        /*01c4*/ 	.word	0x000000ff
        /*01c8*/ 	.word	0x00000000
        /*01cc*/ 	.short	0x0101
        /*01ce*/ 	.byte	0x08
	.zero		1


	//   ....[21]....
        /*01d0*/ 	.word	0x00001dc0
        /*01d4*/ 	.word	0x000000ff
        /*01d8*/ 	.word	0x00000000
        /*01dc*/ 	.short	0x0101
        /*01de*/ 	.byte	0x04
	.zero		1


	//   ....[22]....
        /*01e0*/ 	.word	0x000079b0
        /*01e4*/ 	.word	0x0000000e
        /*01e8*/ 	.word	0x00000038
        /*01ec*/ 	.short	0x010a
        /*01ee*/ 	.byte	0x3f
	.zero		1


	//   ....[23]....
        /*01f0*/ 	.word	0x00007d90
        /*01f4*/ 	.word	0x00000006
        /*01f8*/ 	.word	0x00000088
        /*01fc*/ 	.short	0x0101
        /*01fe*/ 	.byte	0x3f
	.zero		1


	//   ....[24]....
        /*0200*/ 	.word	0x00008480
        /*0204*/ 	.word	0x00000007
        /*0208*/ 	.word	0x00000000
        /*020c*/ 	.short	0x010a
        /*020e*/ 	.byte	0x3f
	.zero		1


	//   ....[25]....
        /*0210*/ 	.word	0x00008500
        /*0214*/ 	.word	0x00000009
        /*0218*/ 	.word	0x00000000
        /*021c*/ 	.short	0x010a
        /*021e*/ 	.byte	0x3f
	.zero		1


	//   ....[26]....
        /*0220*/ 	.word	0x00008590
        /*0224*/ 	.word	0x00000006
        /*0228*/ 	.word	0x00000000
        /*022c*/ 	.short	0x010a
        /*022e*/ 	.byte	0x3f
	.zero		1


	//   ....[27]....
        /*0230*/ 	.word	0x00008620
        /*0234*/ 	.word	0x00000009
        /*0238*/ 	.word	0x00000000
        /*023c*/ 	.short	0x010a
        /*023e*/ 	.byte	0x3f
	.zero		1


	//   ....[28]....
        /*0240*/ 	.word	0x000086b0
        /*0244*/ 	.word	0x00000006
        /*0248*/ 	.word	0x00000000
        /*024c*/ 	.short	0x010a
        /*024e*/ 	.byte	0x3f
	.zero		1


	//   ....[29]....
        /*0250*/ 	.word	0x00008740
        /*0254*/ 	.word	0x00000009
        /*0258*/ 	.word	0x00000000
        /*025c*/ 	.short	0x010a
        /*025e*/ 	.byte	0x3f
	.zero		1


	//   ....[30]....
        /*0260*/ 	.word	0x000087d0
        /*0264*/ 	.word	0x00000003
        /*0268*/ 	.word	0x00000000
        /*026c*/ 	.short	0x010a
        /*026e*/ 	.byte	0x3f
	.zero		1


	//   ....[31]....
        /*0270*/ 	.word	0x00008830
        /*0274*/ 	.word	0x00000003
        /*0278*/ 	.word	0x00000000
        /*027c*/ 	.short	0x010a
        /*027e*/ 	.byte	0x3f
	.zero		1


	//   ....[32]....
        /*0280*/ 	.word	0x00008890
        /*0284*/ 	.word	0x00000004
        /*0288*/ 	.word	0x00000000
        /*028c*/ 	.short	0x010a
        /*028e*/ 	.byte	0x3f
	.zero		1


	//   ....[33]....
        /*0290*/ 	.word	0x00008960
        /*0294*/ 	.word	0x0000000e
        /*0298*/ 	.word	0x00000038
        /*029c*/ 	.short	0x010a
        /*029e*/ 	.byte	0x3f
	.zero		1


	//   ....[34]....
        /*02a0*/ 	.word	0x00008a30
        /*02a4*/ 	.word	0x00000007
        /*02a8*/ 	.word	0x00000000
        /*02ac*/ 	.short	0x010a
        /*02ae*/ 	.byte	0x3f
	.zero		1


	//   ....[35]....
        /*02b0*/ 	.word	0x00008a80
        /*02b4*/ 	.word	0x00000009
        /*02b8*/ 	.word	0x00000000
        /*02bc*/ 	.short	0x010a
        /*02be*/ 	.byte	0x3f
	.zero		1


	//   ....[36]....
        /*02c0*/ 	.word	0x00008ad0
        /*02c4*/ 	.word	0x00000006
        /*02c8*/ 	.word	0x00000000
        /*02cc*/ 	.short	0x010a
        /*02ce*/ 	.byte	0x3f
	.zero		1


	//   ....[37]....
        /*02d0*/ 	.word	0x00008b20
        /*02d4*/ 	.word	0x00000009
        /*02d8*/ 	.word	0x00000000
        /*02dc*/ 	.short	0x010a
        /*02de*/ 	.byte	0x3f
	.zero		1


	//   ....[38]....
        /*02e0*/ 	.word	0x00008b70
        /*02e4*/ 	.word	0x00000006
        /*02e8*/ 	.word	0x00000000
        /*02ec*/ 	.short	0x010a
        /*02ee*/ 	.byte	0x3f
	.zero		1


	//   ....[39]....
        /*02f0*/ 	.word	0x00008bc0
        /*02f4*/ 	.word	0x00000009
        /*02f8*/ 	.word	0x00000000
        /*02fc*/ 	.short	0x010a
        /*02fe*/ 	.byte	0x3f
	.zero		1


	//----- nvinfo : EIATTR_NUM_MBARRIERS
	.align		4
.L_35:
        /*0300*/ 	.byte	0x03, 0x38
        /*0302*/ 	.short	0x0010


	//----- nvinfo : EIATTR_EXIT_INSTR_OFFSETS
	.align		4
        /*0304*/ 	.byte	0x04, 0x1c
        /*0306*/ 	.short	(.L_37 - .L_36)


	//   ....[0]....
.L_36:
        /*0308*/ 	.word	0x00000650


	//   ....[1]....
        /*030c*/ 	.word	0x00000f10


	//   ....[2]....
        /*0310*/ 	.word	0x00007020


	//   ....[3]....
        /*0314*/ 	.word	0x00007650


	//   ....[4]....
        /*0318*/ 	.word	0x00008820


	//----- nvinfo : EIATTR_MAX_THREADS
	.align		4
.L_37:
        /*031c*/ 	.byte	0x04, 0x05
        /*031e*/ 	.short	(.L_39 - .L_38)
.L_38:
        /*0320*/ 	.word	0x00000180
        /*0324*/ 	.word	0x00000001
        /*0328*/ 	.word	0x00000001


	//----- nvinfo : EIATTR_CRS_STACK_SIZE
	.align		4
.L_39:
        /*032c*/ 	.byte	0x04, 0x1e
        /*032e*/ 	.short	(.L_41 - .L_40)
.L_40:
        /*0330*/ 	.word	0x00000000


	//----- nvinfo : EIATTR_CBANK_PARAM_SIZE
	.align		4
.L_41:
        /*0334*/ 	.byte	0x03, 0x19
        /*0336*/ 	.short	0x0470


	//----- nvinfo : EIATTR_PARAM_CBANK
	.align		4
        /*0338*/ 	.byte	0x04, 0x0a
        /*033a*/ 	.short	(.L_43 - .L_42)
	.align		4
.L_42:
        /*033c*/ 	.word	index@(.nv.constant0._ZN7cutlass13device_kernelINS_4gemm6kernel13GemmUniversalIN4cute5tupleIJiiiiEEENS1_10collective13CollectiveMmaINS1_34MainloopSm90TmaGmmaWarpSpecializedILi7ENS5_IJNS4_1CILi1EEESB_SB_EEENS1_35KernelTmaWarpSpecializedCooperativeEEENS5_IJNSA_ILi256EEENSA_ILi64EEENSA_ILi32EEEEEENS_10tfloat32_tENS5_IJlSB_lEEESJ_SK_NS4_8TiledMMAINS4_8MMA_AtomIJNS4_4SM904GMMA29MMA_64x64x8_F32TF32TF32_SS_TNILNSO_7ScaleInE1ELSQ_1EEEEEENS4_6LayoutINS5_IJNSA_ILi2EEESB_SB_EEENS5_IJSB_NSA_ILi0EEESW_EEEEENS5_IJNS4_10UnderscoreESZ_SZ_EEEEENS4_13SM90_TMA_LOADENS4_14ComposedLayoutINS4_7SwizzleILi3ELi4ELi3EEENS4_18smem_ptr_flag_bitsILi32EEENST_INS5_IJNSA_ILi8EEESH_EEENS5_IJSH_SB_EEEEEEEvNS4_8identityES12_S1C_vS1D_EENS_8epilogue10collective6detail29Sm90TmaWarpSpecializedAdapterINS1G_15DefaultEpilogueISJ_SK_SK_NS1F_6thread17LinearCombinationISJ_Li1EffLNS1K_9ScaleType4KindE0ELNS_15FloatRoundStyleE2ESJ_EENS1_15EpilogueDefaultEEEEEvvEEEEvNT_6ParamsE)
        /*0340*/ 	.short	0x0210
        /*0342*/ 	.short	0x0470


	//----- nvinfo : EIATTR_SW_WAR
	.align		4
.L_43:
        /*0344*/ 	.byte	0x04, 0x36
        /*0346*/ 	.short	(.L_45 - .L_44)
.L_44:
        /*0348*/ 	.word	0x00000008
.L_45:


//--------------------- .nv.callgraph             --------------------------
	.section	.nv.callgraph,"",@"SHT_CUDA_CALLGRAPH"
	.align	4
	.sectionentsize	8
	.align		4
        /*0000*/ 	.word	0x00000000
	.align		4
        /*0004*/ 	.word	0xffffffff
	.align		4
        /*0008*/ 	.word	index@(_ZN7cutlass13device_kernelINS_4gemm6kernel13GemmUniversalIN4cute5tupleIJiiiiEEENS1_10collective13CollectiveMmaINS1_34MainloopSm90TmaGmmaWarpSpecializedILi7ENS5_IJNS4_1CILi1EEESB_SB_EEENS1_35KernelTmaWarpSpecializedCooperativeEEENS5_IJNSA_ILi256EEENSA_ILi64EEENSA_ILi32EEEEEENS_10tfloat32_tENS5_IJlSB_lEEESJ_SK_NS4_8TiledMMAINS4_8MMA_AtomIJNS4_4SM904GMMA29MMA_64x64x8_F32TF32TF32_SS_TNILNSO_7ScaleInE1ELSQ_1EEEEEENS4_6LayoutINS5_IJNSA_ILi2EEESB_SB_EEENS5_IJSB_NSA_ILi0EEESW_EEEEENS5_IJNS4_10UnderscoreESZ_SZ_EEEEENS4_13SM90_TMA_LOADENS4_14ComposedLayoutINS4_7SwizzleILi3ELi4ELi3EEENS4_18smem_ptr_flag_bitsILi32EEENST_INS5_IJNSA_ILi8EEESH_EEENS5_IJSH_SB_EEEEEEEvNS4_8identityES12_S1C_vS1D_EENS_8epilogue10collective6detail29Sm90TmaWarpSpecializedAdapterINS1G_15DefaultEpilogueISJ_SK_SK_NS1F_6thread17LinearCombinationISJ_Li1EffLNS1K_9ScaleType4KindE0ELNS_15FloatRoundStyleE2ESJ_EENS1_15EpilogueDefaultEEEEEvvEEEEvNT_6ParamsE)
	.align		4
        /*000c*/ 	.word	index@(__assertfail)
	.align		4
        /*0010*/ 	.word	0x00000000
	.align		4
        /*0014*/ 	.word	0xfffffffe
	.align		4
        /*0018*/ 	.word	0x00000000
	.align		4
        /*001c*/ 	.word	0xfffffffd
	.align		4
        /*0020*/ 	.word	0x00000000
	.align		4
        /*0024*/ 	.word	0xfffffffc


//--------------------- .nv.constant4             --------------------------
	.section	.nv.constant4,"a",@progbits
	.align	8
	.align		8
.nv.constant4:
        /*0000*/ 	.dword	__assertfail
	.align		8
        /*0008*/ 	.dword	__unnamed_1
	.align		8
        /*0010*/ 	.dword	_ZN40_INTERNAL_138be6ce_4_k_cu_e6cd5f97_216384cuda3std3__45__cpo5beginE
	.align		8
        /*0018*/ 	.dword	_ZN40_INTERNAL_138be6ce_4_k_cu_e6cd5f97_216384cuda3std3__45__cpo3endE
	.align		8
        /*0020*/ 	.dword	_ZN40_INTERNAL_138be6ce_4_k_cu_e6cd5f97_216384cuda3std3__45__cpo6cbeginE
	.align		8
        /*0028*/ 	.dword	_ZN40_INTERNAL_138be6ce_4_k_cu_e6cd5f97_216384cuda3std3__45__cpo4cendE
	.align		8
        /*0030*/ 	.dword	_ZN40_INTERNAL_138be6ce_4_k_cu_e6cd5f97_216384cuda3std3__442_GLOBAL__N__138be6ce_4_k_cu_e6cd5f97_216386ignoreE
	.align		8
        /*0038*/ 	.dword	_ZN40_INTERNAL_138be6ce_4_k_cu_e6cd5f97_216384cuda3std3__419piecewise_constructE
	.align		8
        /*0040*/ 	.dword	_ZN40_INTERNAL_138be6ce_4_k_cu_e6cd5f97_216384cuda3std3__48in_placeE
	.align		8
        /*0048*/ 	.dword	_ZN40_INTERNAL_138be6ce_4_k_cu_e6cd5f97_216384cuda3std6ranges3__45__cpo4swapE
	.align		8
        /*0050*/ 	.dword	_ZN40_INTERNAL_138be6ce_4_k_cu_e6cd5f97_216384cuda3std6ranges3__45__cpo9iter_moveE
	.align		8
        /*0058*/ 	.dword	_ZN40_INTERNAL_138be6ce_4_k_cu_e6cd5f97_216384cute7productE
	.align		8
        /*0060*/ 	.dword	_ZN40_INTERNAL_138be6ce_4_k_cu_e6cd5f97_216384cute1_E
	.align		8
        /*0068*/ 	.dword	$str$22
	.align		8
        /*0070*/ 	.dword	$str$23


//--------------------- .text._ZN7cutlass13device_kernelINS_4gemm6kernel13GemmUniversalIN4cute5tupleIJiiiiEEENS1_10collective13CollectiveMmaINS1_34MainloopSm90TmaGmmaWarpSpecializedILi7ENS5_IJNS4_1CILi1EEESB_SB_EEENS1_35KernelTmaWarpSpecializedCooperativeEEENS5_IJNSA_ILi256EEENSA_ILi64EEENSA_ILi32EEEEEENS_10tfloat32_tENS5_IJlSB_lEEESJ_SK_NS4_8TiledMMAINS4_8MMA_AtomIJNS4_4SM904GMMA29MMA_64x64x8_F32TF32TF32_SS_TNILNSO_7ScaleInE1ELSQ_1EEEEEENS4_6LayoutINS5_IJNSA_ILi2EEESB_SB_EEENS5_IJSB_NSA_ILi0EEESW_EEEEENS5_IJNS4_10UnderscoreESZ_SZ_EEEEENS4_13SM90_TMA_LOADENS4_14ComposedLayoutINS4_7SwizzleILi3ELi4ELi3EEENS4_18smem_ptr_flag_bitsILi32EEENST_INS5_IJNSA_ILi8EEESH_EEENS5_IJSH_SB_EEEEEEEvNS4_8identityES12_S1C_vS1D_EENS_8epilogue10collective6detail29Sm90TmaWarpSpecializedAdapterINS1G_15DefaultEpilogueISJ_SK_SK_NS1F_6thread17LinearCombinationISJ_Li1EffLNS1K_9ScaleType4KindE0ELNS_15FloatRoundStyleE2ESJ_EENS1_15EpilogueDefaultEEEEEvvEEEEvNT_6ParamsE --------------------------
	.section	.text._ZN7cutlass13device_kernelINS_4gemm6kernel13GemmUniversalIN4cute5tupleIJiiiiEEENS1_10collective13CollectiveMmaINS1_34MainloopSm90TmaGmmaWarpSpecializedILi7ENS5_IJNS4_1CILi1EEESB_SB_EEENS1_35KernelTmaWarpSpecializedCooperativeEEENS5_IJNSA_ILi256EEENSA_ILi64EEENSA_ILi32EEEEEENS_10tfloat32_tENS5_IJlSB_lEEESJ_SK_NS4_8TiledMMAINS4_8MMA_AtomIJNS4_4SM904GMMA29MMA_64x64x8_F32TF32TF32_SS_TNILNSO_7ScaleInE1ELSQ_1EEEEEENS4_6LayoutINS5_IJNSA_ILi2EEESB_SB_EEENS5_IJSB_NSA_ILi0EEESW_EEEEENS5_IJNS4_10UnderscoreESZ_SZ_EEEEENS4_13SM90_TMA_LOADENS4_14ComposedLayoutINS4_7SwizzleILi3ELi4ELi3EEENS4_18smem_ptr_flag_bitsILi32EEENST_INS5_IJNSA_ILi8EEESH_EEENS5_IJSH_SB_EEEEEEEvNS4_8identityES12_S1C_vS1D_EENS_8epilogue10collective6detail29Sm90TmaWarpSpecializedAdapterINS1G_15DefaultEpilogueISJ_SK_SK_NS1F_6thread17LinearCombinationISJ_Li1EffLNS1K_9ScaleType4KindE0ELNS_15FloatRoundStyleE2ESJ_EENS1_15EpilogueDefaultEEEEEvvEEEEvNT_6ParamsE,"ax",@progbits
	.align	128
.text._ZN7cutlass13device_kernelINS_4gemm6kernel13GemmUniversalIN4cute5tupleIJiiiiEEENS1_10collective13CollectiveMmaINS1_34MainloopSm90TmaGmmaWarpSpecializedILi7ENS5_IJNS4_1CILi1EEESB_SB_EEENS1_35KernelTmaWarpSpecializedCooperativeEEENS5_IJNSA_ILi256EEENSA_ILi64EEENSA_ILi32EEEEEENS_10tfloat32_tENS5_IJlSB_lEEESJ_SK_NS4_8TiledMMAINS4_8MMA_AtomIJNS4_4SM904GMMA29MMA_64x64x8_F32TF32TF32_SS_TNILNSO_7ScaleInE1ELSQ_1EEEEEENS4_6LayoutINS5_IJNSA_ILi2EEESB_SB_EEENS5_IJSB_NSA_ILi0EEESW_EEEEENS5_IJNS4_10UnderscoreESZ_SZ_EEEEENS4_13SM90_TMA_LOADENS4_14ComposedLayoutINS4_7SwizzleILi3ELi4ELi3EEENS4_18smem_ptr_flag_bitsILi32EEENST_INS5_IJNSA_ILi8EEESH_EEENS5_IJSH_SB_EEEEEEEvNS4_8identityES12_S1C_vS1D_EENS_8epilogue10collective6detail29Sm90TmaWarpSpecializedAdapterINS1G_15DefaultEpilogueISJ_SK_SK_NS1F_6thread17LinearCombinationISJ_Li1EffLNS1K_9ScaleType4KindE0ELNS_15FloatRoundStyleE2ESJ_EENS1_15EpilogueDefaultEEEEEvvEEEEvNT_6ParamsE:
        .type           _ZN7cutlass13device_kernelINS_4gemm6kernel13GemmUniversalIN4cute5tupleIJiiiiEEENS1_10collective13CollectiveMmaINS1_34MainloopSm90TmaGmmaWarpSpecializedILi7ENS5_IJNS4_1CILi1EEESB_SB_EEENS1_35KernelTmaWarpSpecializedCooperativeEEENS5_IJNSA_ILi256EEENSA_ILi64EEENSA_ILi32EEEEEENS_10tfloat32_tENS5_IJlSB_lEEESJ_SK_NS4_8TiledMMAINS4_8MMA_AtomIJNS4_4SM904GMMA29MMA_64x64x8_F32TF32TF32_SS_TNILNSO_7ScaleInE1ELSQ_1EEEEEENS4_6LayoutINS5_IJNSA_ILi2EEESB_SB_EEENS5_IJSB_NSA_ILi0EEESW_EEEEENS5_IJNS4_10UnderscoreESZ_SZ_EEEEENS4_13SM90_TMA_LOADENS4_14ComposedLayoutINS4_7SwizzleILi3ELi4ELi3EEENS4_18smem_ptr_flag_bitsILi32EEENST_INS5_IJNSA_ILi8EEESH_EEENS5_IJSH_SB_EEEEEEEvNS4_8identityES12_S1C_vS1D_EENS_8epilogue10collective6detail29Sm90TmaWarpSpecializedAdapterINS1G_15DefaultEpilogueISJ_SK_SK_NS1F_6thread17LinearCombinationISJ_Li1EffLNS1K_9ScaleType4KindE0ELNS_15FloatRoundStyleE2ESJ_EENS1_15EpilogueDefaultEEEEEvvEEEEvNT_6ParamsE,@function
        .size           _ZN7cutlass13device_kernelINS_4gemm6kernel13GemmUniversalIN4cute5tupleIJiiiiEEENS1_10collective13CollectiveMmaINS1_34MainloopSm90TmaGmmaWarpSpecializedILi7ENS5_IJNS4_1CILi1EEESB_SB_EEENS1_35KernelTmaWarpSpecializedCooperativeEEENS5_IJNSA_ILi256EEENSA_ILi64EEENSA_ILi32EEEEEENS_10tfloat32_tENS5_IJlSB_lEEESJ_SK_NS4_8TiledMMAINS4_8MMA_AtomIJNS4_4SM904GMMA29MMA_64x64x8_F32TF32TF32_SS_TNILNSO_7ScaleInE1ELSQ_1EEEEEENS4_6LayoutINS5_IJNSA_ILi2EEESB_SB_EEENS5_IJSB_NSA_ILi0EEESW_EEEEENS5_IJNS4_10UnderscoreESZ_SZ_EEEEENS4_13SM90_TMA_LOADENS4_14ComposedLayoutINS4_7SwizzleILi3ELi4ELi3EEENS4_18smem_ptr_flag_bitsILi32EEENST_INS5_IJNSA_ILi8EEESH_EEENS5_IJSH_SB_EEEEEEEvNS4_8identityES12_S1C_vS1D_EENS_8epilogue10collective6detail29Sm90TmaWarpSpecializedAdapterINS1G_15DefaultEpilogueISJ_SK_SK_NS1F_6thread17LinearCombinationISJ_Li1EffLNS1K_9ScaleType4KindE0ELNS_15FloatRoundStyleE2ESJ_EENS1_15EpilogueDefaultEEEEEvvEEEEvNT_6ParamsE,(.L_x_198 - _ZN7cutlass13device_kernelINS_4gemm6kernel13GemmUniversalIN4cute5tupleIJiiiiEEENS1_10collective13CollectiveMmaINS1_34MainloopSm90TmaGmmaWarpSpecializedILi7ENS5_IJNS4_1CILi1EEESB_SB_EEENS1_35KernelTmaWarpSpecializedCooperativeEEENS5_IJNSA_ILi256EEENSA_ILi64EEENSA_ILi32EEEEEENS_10tfloat32_tENS5_IJlSB_lEEESJ_SK_NS4_8TiledMMAINS4_8MMA_AtomIJNS4_4SM904GMMA29MMA_64x64x8_F32TF32TF32_SS_TNILNSO_7ScaleInE1ELSQ_1EEEEEENS4_6LayoutINS5_IJNSA_ILi2EEESB_SB_EEENS5_IJSB_NSA_ILi0EEESW_EEEEENS5_IJNS4_10UnderscoreESZ_SZ_EEEEENS4_13SM90_TMA_LOADENS4_14ComposedLayoutINS4_7SwizzleILi3ELi4ELi3EEENS4_18smem_ptr_flag_bitsILi32EEENST_INS5_IJNSA_ILi8EEESH_EEENS5_IJSH_SB_EEEEEEEvNS4_8identityES12_S1C_vS1D_EENS_8epilogue10collective6detail29Sm90TmaWarpSpecializedAdapterINS1G_15DefaultEpilogueISJ_SK_SK_NS1F_6thread17LinearCombinationISJ_Li1EffLNS1K_9ScaleType4KindE0ELNS_15FloatRoundStyleE2ESJ_EENS1_15EpilogueDefaultEEEEEvvEEEEvNT_6ParamsE)
        .other          _ZN7cutlass13device_kernelINS_4gemm6kernel13GemmUniversalIN4cute5tupleIJiiiiEEENS1_10collective13CollectiveMmaINS1_34MainloopSm90TmaGmmaWarpSpecializedILi7ENS5_IJNS4_1CILi1EEESB_SB_EEENS1_35KernelTmaWarpSpecializedCooperativeEEENS5_IJNSA_ILi256EEENSA_ILi64EEENSA_ILi32EEEEEENS_10tfloat32_tENS5_IJlSB_lEEESJ_SK_NS4_8TiledMMAINS4_8MMA_AtomIJNS4_4SM904GMMA29MMA_64x64x8_F32TF32TF32_SS_TNILNSO_7ScaleInE1ELSQ_1EEEEEENS4_6LayoutINS5_IJNSA_ILi2EEESB_SB_EEENS5_IJSB_NSA_ILi0EEESW_EEEEENS5_IJNS4_10UnderscoreESZ_SZ_EEEEENS4_13SM90_TMA_LOADENS4_14ComposedLayoutINS4_7SwizzleILi3ELi4ELi3EEENS4_18smem_ptr_flag_bitsILi32EEENST_INS5_IJNSA_ILi8EEESH_EEENS5_IJSH_SB_EEEEEEEvNS4_8identityES12_S1C_vS1D_EENS_8epilogue10collective6detail29Sm90TmaWarpSpecializedAdapterINS1G_15DefaultEpilogueISJ_SK_SK_NS1F_6thread17LinearCombinationISJ_Li1EffLNS1K_9ScaleType4KindE0ELNS_15FloatRoundStyleE2ESJ_EENS1_15EpilogueDefaultEEEEEvvEEEEvNT_6ParamsE,@"STO_CUDA_ENTRY STV_DEFAULT"
_ZN7cutlass13device_kernelINS_4gemm6kernel13GemmUniversalIN4cute5tupleIJiiiiEEENS1_10collective13CollectiveMmaINS1_34MainloopSm90TmaGmmaWarpSpecializedILi7ENS5_IJNS4_1CILi1EEESB_SB_EEENS1_35KernelTmaWarpSpecializedCooperativeEEENS5_IJNSA_ILi256EEENSA_ILi64EEENSA_ILi32EEEEEENS_10tfloat32_tENS5_IJlSB_lEEESJ_SK_NS4_8TiledMMAINS4_8MMA_AtomIJNS4_4SM904GMMA29MMA_64x64x8_F32TF32TF32_SS_TNILNSO_7ScaleInE1ELSQ_1EEEEEENS4_6LayoutINS5_IJNSA_ILi2EEESB_SB_EEENS5_IJSB_NSA_ILi0EEESW_EEEEENS5_IJNS4_10UnderscoreESZ_SZ_EEEEENS4_13SM90_TMA_LOADENS4_14ComposedLayoutINS4_7SwizzleILi3ELi4ELi3EEENS4_18smem_ptr_flag_bitsILi32EEENST_INS5_IJNSA_ILi8EEESH_EEENS5_IJSH_SB_EEEEEEEvNS4_8identityES12_S1C_vS1D_EENS_8epilogue10collective6detail29Sm90TmaWarpSpecializedAdapterINS1G_15DefaultEpilogueISJ_SK_SK_NS1F_6thread17LinearCombinationISJ_Li1EffLNS1K_9ScaleType4KindE0ELNS_15FloatRoundStyleE2ESJ_EENS1_15EpilogueDefaultEEEEEvvEEEEvNT_6ParamsE:
[----:B------:R-:W0:Y:S01]  /*0000*/  LDC R1, c[0x0][0x28] ;  /* 0x00000a00ff017b82 */ /* 0x000e220000000800 */
[----:B------:R-:W1:Y:S01]  /*0010*/  S2R R18, SR_TID.X ;  /* 0x0000000000127919 */ /* 0x000e620000002100 */
[----:B------:R-:W-:Y:S01]  /*0020*/  ELECT P0, URZ, PT ;  /* 0x00000000003f782f */ /* 0x000fe20003800000 */
[----:B------:R-:W-:Y:S01]  /*0030*/  BSSY B0, `(.L_x_0) ;  /* 0x000000f000007945 */ /* 0x000fe20003800000 */
[--C-:B-1----:R-:W-:Y:S02]  /*0040*/  SHF.R.U32.HI R0, RZ, 0x5, R18.reuse ;  /* 0x00000005ff007819 */ /* 0x102fe40000011612 */
[----:B------:R-:W-:-:S03]  /*0050*/  SHF.R.U32.HI R22, RZ, 0x7, R18 ;  /* 0x00000007ff167819 */ /* 0x000fc60000011612 */
[----:B------:R-:W1:Y:S04]  /*0060*/  SHFL.IDX PT, R5, R0, RZ, 0x1f ;  /* 0x00001fff00057589 */ /* 0x000e6800000e0000 */
[----:B------:R2:W3:Y:S01]  /*0070*/  SHFL.IDX PT, R8, R22, RZ, 0x1f ;  /* 0x00001fff16087589 */ /* 0x0004e200000e0000 */
[----:B-1----:R-:W-:-:S13]  /*0080*/  ISETP.NE.OR P0, PT, R5, RZ, !P0 ;  /* 0x000000ff0500720c */ /* 0x002fda0004705670 */
[----:B0-23--:R-:W-:Y:S05]  /*0090*/  @P0 BRA `(.L_x_1) ;  /* 0x0000000000200947 */ /* 0x00dfea0003800000 */
[----:B------:R-:W-:Y:S02]  /*00a0*/  ULDC.64 UR4, c[0x0][0x198] ;  /* 0x0000660000047ab9 */ /* 0x000fe40000000a00 */
[----:B------:R-:W-:Y:S02]  /*00b0*/  UIADD3 UR6, UP0, UR4, 0xf0, URZ ;  /* 0x000000f004067890 */ /* 0x000fe4000ff1e03f */
[----:B------:R-:W-:Y:S02]  /*00c0*/  UIADD3 UR4, UP1, UR4, 0x1f0, URZ ;  /* 0x000001f004047890 */ /* 0x000fe4000ff3e03f */
[----:B------:R-:W-:Y:S02]  /*00d0*/  UIADD3.X UR7, URZ, UR5, URZ, UP0, !UPT ;  /* 0x000000053f077290 */ /* 0x000fe400087fe43f */
[----:B------:R-:W-:-:S07]  /*00e0*/  UIADD3.X UR5, URZ, UR5, URZ, UP1, !UPT ;  /* 0x000000053f057290 */ /* 0x000fce0008ffe43f */
[----:B------:R0:W-:Y:S02]  /*00f0*/  UTMACCTL.PF [UR6] ;  /* 0x00000000060079b9 */ /* 0x0001e40008040000 */
[----:B------:R0:W-:Y:S02]  /*0100*/  UTMACCTL.PF [UR4] ;  /* 0x00000000040079b9 */ /* 0x0001e40008040000 */
[----:B0-----:R-:W-:Y:S01]  /*0110*/  NOP ;  /* 0x0000000000007918 */ /* 0x001fe20000000000 */
.L_x_1:
[----:B------:R-:W-:Y:S05]  /*0120*/  BSYNC B0 ;  /* 0x0000000000007941 */ /* 0x000fea0003800000 */
.L_x_0:
[----:B------:R-:W0:Y:S02]  /*0130*/  SHFL.IDX PT, R2, R0, RZ, 0x1f ;  /* 0x00001fff00027589 */ /* 0x000e2400000e0000 */
[----:B0-----:R-:W-:-:S13]  /*0140*/  ISETP.NE.AND P0, PT, R2, RZ, PT ;  /* 0x000000ff0200720c */ /* 0x001fda0003f05270 */
[----:B------:R-:W-:Y:S05]  /*0150*/  @P0 BRA `(.L_x_2) ;  /* 0x0000000000700947 */ /* 0x000fea0003800000 */
[----:B------:R-:W0:Y:S01]  /*0160*/  S2UR UR8, SR_CgaCtaId ;  /* 0x00000000000879c3 */ /* 0x000e220000008800 */
[----:B------:R-:W-:Y:S01]  /*0170*/  UMOV UR4, 0x400 ;  /* 0x0000040000047882 */ /* 0x000fe20000000000 */
[----:B------:R-:W-:Y:S01]  /*0180*/  UMOV UR5, 0x1 ;  /* 0x0000000100057882 */ /* 0x000fe20000000000 */
[----:B------:R-:W-:Y:S01]  /*0190*/  UMOV UR6, 0x100 ;  /* 0x0000010000067882 */ /* 0x000fe20000000000 */
[----:B------:R-:W-:Y:S01]  /*01a0*/  ELECT P0, URZ, PT ;  /* 0x00000000003f782f */ /* 0x000fe20003800000 */
[----:B------:R-:W-:-:S04]  /*01b0*/  UIADD3 UR6, -UR6, 0x100000, URZ ;  /* 0x0010000006067890 */ /* 0x000fc8000fffe13f */
[----:B------:R-:W-:Y:S02]  /*01c0*/  USHF.L.U32 UR7, UR6, 0xb, URZ ;  /* 0x0000000b06077899 */ /* 0x000fe4000800063f */
[----:B------:R-:W-:Y:S02]  /*01d0*/  USHF.L.U32 UR6, UR6, 0x1, URZ ;  /* 0x0000000106067899 */ /* 0x000fe4000800063f */
[----:B0-----:R-:W-:Y:S02]  /*01e0*/  ULEA UR8, UR8, UR4, 0x18 ;  /* 0x0000000408087291 */ /* 0x001fe4000f8ec03f */
[----:B------:R-:W-:-:S04]  /*01f0*/  UIADD3 UR4, -UR5, 0x100000, URZ ;  /* 0x0010000005047890 */ /* 0x000fc8000fffe13f */
[----:B------:R-:W-:Y:S02]  /*0200*/  USHF.L.U32 UR5, UR4, 0xb, URZ ;  /* 0x0000000b04057899 */ /* 0x000fe4000800063f */
[----:B------:R-:W-:Y:S01]  /*0210*/  USHF.L.U32 UR4, UR4, 0x1, URZ ;  /* 0x0000000104047899 */ /* 0x000fe2000800063f */
[----:B------:R-:W0:Y:S11]  /*0220*/  FENCE.VIEW.ASYNC.S ;  /* 0x00000000000073c6 */ /* 0x000e360000000000 */
[----:B0-----:R0:W1:Y:S01]  /*0230*/  SYNCS.EXCH.64 URZ, [UR8], UR4 ;  /* 0x00000004083f75b2 */ /* 0x0010620008000100 */
[----:B------:R0:W2:Y:S01]  /*0240*/  SYNCS.EXCH.64 URZ, [UR8+0x38], UR6 ;  /* 0x00003806083f75b2 */ /* 0x0000a20008000100 */
[----:B------:R0:W3:Y:S01]  /*0250*/  SYNCS.EXCH.64 URZ, [UR8+0x8], UR4 ;  /* 0x00000804083f75b2 */ /* 0x0000e20008000100 */
[----:B------:R0:W4:Y:S01]  /*0260*/  SYNCS.EXCH.64 URZ, [UR8+0x40], UR6 ;  /* 0x00004006083f75b2 */ /* 0x0001220008000100 */
[----:B------:R0:W0:Y:S01]  /*0270*/  SYNCS.EXCH.64 URZ, [UR8+0x10], UR4 ;  /* 0x00001004083f75b2 */ /* 0x0000220008000100 */
        /* <DEDUP_REMOVED lines=9> */
[----:B------:R-:W-:Y:S01]  /*0310*/  NOP ;  /* 0x0000000000007918 */ /* 0x000fe20000000000 */
.L_x_2:
[----:B------:R-:W5:Y:S01]  /*0320*/  SHFL.IDX PT, R0, R0, RZ, 0x1f ;  /* 0x00001fff00007589 */ /* 0x000f6200000e0000 */
[----:B------:R-:W1:Y:S01]  /*0330*/  LDC R2, c[0x0][0x65c] ;  /* 0x00019700ff027b82 */ /* 0x000e620000000800 */
[----:B------:R-:W-:Y:S02]  /*0340*/  ELECT P0, URZ, PT ;  /* 0x00000000003f782f */ /* 0x000fe40003800000 */
[----:B------:R-:W-:Y:S01]  /*0350*/  LOP3.LUT R6, R6, 0xfffff7ff, RZ, 0xc0, !PT ;  /* 0xfffff7ff06067812 */ /* 0x000fe200078ec0ff */
[----:B------:R-:W2:Y:S01]  /*0360*/  S2R R3, SR_CTAID.Y ;  /* 0x0000000000037919 */ /* 0x000ea20000002600 */
[----:B0-----:R-:W-:Y:S01]  /*0370*/  UMOV UR4, 0x20 ;  /* 0x0000002000047882 */ /* 0x001fe20000000000 */
[----:B------:R-:W-:Y:S01]  /*0380*/  ISETP.NE.AND P2, PT, R8, RZ, PT ;  /* 0x000000ff0800720c */ /* 0x000fe20003f45270 */
[----:B------:R-:W-:Y:S01]  /*0390*/  NOP ;  /* 0x0000000000007918 */ /* 0x000fe20000000000 */
[----:B------:R-:W0:Y:S01]  /*03a0*/  S2R R4, SR_CTAID.X ;  /* 0x0000000000047919 */ /* 0x000e220000002500 */
[----:B------:R-:W-:Y:S01]  /*03b0*/  NOP ;  /* 0x0000000000007918 */ /* 0x000fe20000000000 */
[----:B-----5:R-:W-:-:S02]  /*03c0*/  ISETP.NE.OR P0, PT, R0, RZ, !P0 ;  /* 0x000000ff0000720c */ /* 0x020fc40004705670 */
[----:B-1----:R-:W-:-:S11]  /*03d0*/  ISETP.NE.AND P3, PT, R2, 0x1, PT ;  /* 0x000000010200780c */ /* 0x002fd60003f65270 */
[----:B------:R-:W-:Y:S01]  /*03e0*/  VOTEU.ALL UP0, P0 ;  /* 0x00000000003f7886 */ /* 0x000fe20000000000 */
[----:B------:R-:W-:Y:S01]  /*03f0*/  VOTEU.ALL UP1, P0 ;  /* 0x00000000003f7886 */ /* 0x000fe20000020000 */
[----:B------:R-:W-:Y:S01]  /*0400*/  @P3 LOP3.LUT R6, R6, 0x800, RZ, 0xfc, !PT ;  /* 0x0000080006063812 */ /* 0x000fe200078efcff */
[----:B------:R-:W0:Y:S01]  /*0410*/  @P3 LDC R17, c[0x0][0x10] ;  /* 0x00000400ff113b82 */ /* 0x000e220000000800 */
[----:B------:R-:W-:Y:S01]  /*0420*/  SHF.R.S32.HI R6, RZ, 0x1f, R5 ;  /* 0x0000001fff067819 */ /* 0x000fe20000011405 */
[----:B------:R-:W-:Y:S01]  /*0430*/  @!UP0 UMOV UR6, 0x400 ;  /* 0x0000040000068882 */ /* 0x000fe20000000000 */
[----:B------:R-:W-:-:S04]  /*0440*/  @!UP0 UIADD3 UR4, -UR4, 0x100000, URZ ;  /* 0x0010000004048890 */ /* 0x000fc8000fffe13f */
[----:B------:R-:W-:Y:S02]  /*0450*/  @!UP0 USHF.L.U32 UR5, UR4, 0xb, URZ ;  /* 0x0000000b04058899 */ /* 0x000fe4000800063f */
[----:B------:R-:W-:Y:S01]  /*0460*/  @!UP0 USHF.L.U32 UR4, UR4, 0x1, URZ ;  /* 0x0000000104048899 */ /* 0x000fe2000800063f */
[----:B------:R-:W-:Y:S01]  /*0470*/  @P3 IMAD.MOV.U32 R7, RZ, RZ, RZ ;  /* 0x000000ffff073224 */ /* 0x000fe200078e00ff */
[----:B------:R-:W-:Y:S01]  /*0480*/  LEA.HI R6, R6, R5, RZ, 0x2 ;  /* 0x0000000506067211 */ /* 0x000fe200078f10ff */
[----:B------:R-:W-:Y:S01]  /*0490*/  @P3 IMAD.MOV.U32 R11, RZ, RZ, RZ ;  /* 0x000000ffff0b3224 */ /* 0x000fe200078e00ff */
[----:B------:R-:W1:Y:S02]  /*04a0*/  @!UP0 S2UR UR7, SR_CgaCtaId ;  /* 0x00000000000789c3 */ /* 0x000e640000008800 */
[----:B------:R-:W-:Y:S01]  /*04b0*/  LOP3.LUT R0, R6, 0xfffffffc, RZ, 0xc0, !PT ;  /* 0xfffffffc06007812 */ /* 0x000fe200078ec0ff */
[----:B--2---:R-:W-:-:S04]  /*04c0*/  @P3 IMAD.MOV.U32 R6, RZ, RZ, R3 ;  /* 0x000000ffff063224 */ /* 0x004fc800078e0003 */
[----:B------:R-:W-:Y:S01]  /*04d0*/  IMAD.IADD R0, R5, 0x1, -R0 ;  /* 0x0000000105007824 */ /* 0x000fe200078e0a00 */
[----:B------:R-:W2:Y:S01]  /*04e0*/  @!P3 LDC R9, c[0x0][0xc] ;  /* 0x00000300ff09bb82 */ /* 0x000ea20000000800 */
[----:B------:R-:W-:Y:S02]  /*04f0*/  IMAD.MOV.U32 R5, RZ, RZ, RZ ;  /* 0x000000ffff057224 */ /* 0x000fe400078e00ff */
[----:B0-----:R-:W-:-:S04]  /*0500*/  @P3 IMAD.WIDE.U32 R16, R4, R17, R6 ;  /* 0x0000001104103225 */ /* 0x001fc800078e0006 */
[----:B------:R-:W-:Y:S01]  /*0510*/  @P3 IMAD.IADD R17, R17, 0x1, R11 ;  /* 0x0000000111113824 */ /* 0x000fe200078e020b */
[----:B-1----:R-:W-:Y:S01]  /*0520*/  @!UP0 ULEA UR6, UR7, UR6, 0x18 ;  /* 0x0000000607068291 */ /* 0x002fe2000f8ec03f */
[----:B------:R-:W-:Y:S01]  /*0530*/  VOTEU.ALL UP0, P0 ;  /* 0x00000000003f7886 */ /* 0x000fe20000000000 */
[----:B------:R-:W-:-:S04]  /*0540*/  ISETP.NE.AND P0, PT, R0, 0x3, PT ;  /* 0x000000030000780c */ /* 0x000fc80003f05270 */
[----:B------:R-:W-:Y:S01]  /*0550*/  ISETP.EQ.OR P0, PT, R0, RZ, !P0 ;  /* 0x000000ff0000720c */ /* 0x000fe20004702670 */
[----:B--2---:R-:W-:-:S03]  /*0560*/  @!P3 IMAD.WIDE.U32 R6, R9, R3, R4 ;  /* 0x000000030906b225 */ /* 0x004fc600078e0004 */
[C---:B------:R-:W-:Y:S01]  /*0570*/  ISETP.EQ.AND P0, PT, R8.reuse, RZ, P0 ;  /* 0x000000ff0800720c */ /* 0x040fe20000702270 */
[----:B------:R-:W-:Y:S01]  /*0580*/  VIADD R8, R8, 0xffffffff ;  /* 0xffffffff08087836 */ /* 0x000fe20000000000 */
[----:B------:R-:W0:Y:S02]  /*0590*/  FENCE.VIEW.ASYNC.S ;  /* 0x00000000000073c6 */ /* 0x000e240000000000 */
[----:B0-----:R0:W3:Y:S01]  /*05a0*/  @!UP0 SYNCS.EXCH.64 URZ, [UR6+0x80], UR4 ;  /* 0x00008004063f85b2 */ /* 0x0010e20008000100 */
[----:B------:R-:W-:Y:S01]  /*05b0*/  @!P3 IMAD.MOV.U32 R16, RZ, RZ, R6 ;  /* 0x000000ffff10b224 */ /* 0x000fe200078e0006 */
[----:B------:R-:W-:Y:S01]  /*05c0*/  SEL R19, RZ, 0x1, !P0 ;  /* 0x00000001ff137807 */ /* 0x000fe20004000000 */
[----:B------:R-:W-:Y:S01]  /*05d0*/  @!P3 IMAD.MOV.U32 R17, RZ, RZ, R7 ;  /* 0x000000ffff11b224 */ /* 0x000fe200078e0007 */
[----:B------:R-:W-:-:S04]  /*05e0*/  ISETP.GE.U32.AND P1, PT, R8, 0x2, PT ;  /* 0x000000020800780c */ /* 0x000fc80003f26070 */
[----:B------:R-:W-:Y:S01]  /*05f0*/  SEL R19, R19, 0x2, P1 ;  /* 0x0000000213137807 */ /* 0x000fe20000800000 */
[----:B------:R0:W3:Y:S01]  /*0600*/  @!UP1 SYNCS.EXCH.64 URZ, [UR6+0x88], UR4 ;  /* 0x00008804063f95b2 */ /* 0x0000e20008000100 */
[----:B------:R-:W-:Y:S01]  /*0610*/  NOP ;  /* 0x0000000000007918 */ /* 0x000fe20000000000 */
[----:B---34-:R-:W-:Y:S06]  /*0620*/  BAR.SYNC.DEFER_BLOCKING 0x0 ;  /* 0x0000000000007b1d */ /* 0x018fec0000010000 */
[----:B------:R-:W-:Y:S05]  /*0630*/  @!P2 BRA `(.L_x_3) ;  /* 0x00000068007ca947 */ /* 0x000fea0003800000 */
[----:B------:R-:W-:-:S13]  /*0640*/  ISETP.GT.U32.AND P0, PT, R8, 0x1, PT ;  /* 0x000000010800780c */ /* 0x000fda0003f04070 */
[----:B0-----:R-:W-:Y:S05]  /*0650*/  @P0 EXIT ;  /* 0x000000000000094d */ /* 0x001fea0003800000 */
[----:B------:R-:W-:Y:S01]  /*0660*/  ULDC.64 UR4, c[0x0][0x650] ;  /* 0x0001940000047ab9 */ /* 0x000fe20000000a00 */
[----:B------:R-:W-:Y:S01]  /*0670*/  PRMT R0, RZ, 0x7610, R0 ;  /* 0x00007610ff007816 */ /* 0x000fe20000000000 */
[----:B------:R-:W-:Y:S01]  /*0680*/  IMAD.MOV.U32 R100, RZ, RZ, -0x1 ;  /* 0xffffffffff647424 */ /* 0x000fe200078e00ff */
[----:B------:R-:W-:Y:S01]  /*0690*/  ISETP.GE.U32.AND P0, PT, R16, UR4, PT ;  /* 0x0000000410007c0c */ /* 0x000fe2000bf06070 */
[----:B------:R-:W-:Y:S02]  /*06a0*/  IMAD.MOV.U32 R90, RZ, RZ, -0x1 ;  /* 0xffffffffff5a7424 */ /* 0x000fe400078e00ff */
[----:B------:R-:W-:Y:S01]  /*06b0*/  IMAD.MOV.U32 R23, RZ, RZ, -0x1 ;  /* 0xffffffffff177424 */ /* 0x000fe200078e00ff */
[----:B------:R-:W-:-:S13]  /*06c0*/  ISETP.GE.U32.AND.EX P0, PT, R17, UR5, PT, P0 ;  /* 0x0000000511007c0c */ /* 0x000fda000bf06100 */
[----:B------:R-:W-:Y:S05]  /*06d0*/  @P0 BRA `(.L_x_4) ;  /* 0x0000000400540947 */ /* 0x000fea0003800000 */
[----:B------:R-:W0:Y:S01]  /*06e0*/  LDC.64 R14, c[0x0][0x628] ;  /* 0x00018a00ff0e7b82 */ /* 0x000e220000000a00 */
[----:B------:R-:W-:Y:S02]  /*06f0*/  IMAD.MOV.U32 R6, RZ, RZ, R16 ;  /* 0x000000ffff067224 */ /* 0x000fe400078e0010 */
[----:B------:R-:W-:-:S05]  /*0700*/  IMAD.MOV.U32 R7, RZ, RZ, R17 ;  /* 0x000000ffff077224 */ /* 0x000fca00078e0011 */
[----:B------:R-:W1:Y:S08]  /*0710*/  LDC R0, c[0x0][0x630] ;  /* 0x00018c00ff007b82 */ /* 0x000e700000000800 */
[----:B------:R-:W2:Y:S01]  /*0720*/  LDC.64 R20, c[0x0][0x620] ;  /* 0x00018800ff147b82 */ /* 0x000ea20000000a00 */
[----:B0-----:R-:W-:-:S04]  /*0730*/  ISETP.NE.U32.AND P0, PT, R14, RZ, PT ;  /* 0x000000ff0e00720c */ /* 0x001fc80003f05070 */
[----:B------:R-:W-:-:S13]  /*0740*/  ISETP.NE.AND.EX P0, PT, R15, RZ, PT, P0 ;  /* 0x000000ff0f00720c */ /* 0x000fda0003f05300 */
[----:B-12---:R-:W-:Y:S05]  /*0750*/  @!P0 BRA `(.L_x_5) ;  /* 0x0000000000288947 */ /* 0x006fea0003800000 */
[----:B------:R-:W0:Y:S02]  /*0760*/  LDC R11, c[0x0][0x634] ;  /* 0x00018d00ff0b7b82 */ /* 0x000e240000000800 */
[----:B0-----:R-:W-:-:S05]  /*0770*/  IADD3 R11, P0, R16, R11, RZ ;  /* 0x0000000b100b7210 */ /* 0x001fca0007f1e0ff */
[----:B------:R-:W-:-:S04]  /*0780*/  IMAD.X R13, RZ, RZ, R17, P0 ;  /* 0x000000ffff0d7224 */ /* 0x000fc800000e0611 */
[----:B------:R-:W-:-:S04]  /*0790*/  IMAD.WIDE.U32 R6, R13, R14, RZ ;  /* 0x0000000e0d067225 */ /* 0x000fc800078e00ff */
[----:B------:R-:W-:-:S04]  /*07a0*/  IMAD.WIDE.U32 R8, P0, R11, R15, R6 ;  /* 0x0000000f0b087225 */ /* 0x000fc80007800006 */
[----:B------:R-:W-:-:S04]  /*07b0*/  IMAD.WIDE.U32 R6, R11, R14, RZ ;  /* 0x0000000e0b067225 */ /* 0x000fc800078e00ff */
[----:B------:R-:W-:Y:S01]  /*07c0*/  IMAD.X R11, RZ, RZ, RZ, P0 ;  /* 0x000000ffff0b7224 */ /* 0x000fe200000e06ff */
[----:B------:R-:W-:Y:S01]  /*07d0*/  IADD3 RZ, P0, R7, R8, RZ ;  /* 0x0000000807ff7210 */ /* 0x000fe20007f1e0ff */
[----:B------:R-:W-:-:S04]  /*07e0*/  IMAD.MOV.U32 R10, RZ, RZ, R9 ;  /* 0x000000ffff0a7224 */ /* 0x000fc800078e0009 */
[----:B------:R-:W-:-:S08]  /*07f0*/  IMAD.WIDE.U32.X R6, R13, R15, R10, P0 ;  /* 0x0000000f0d067225 */ /* 0x000fd000000e040a */
.L_x_5:
[-CC-:B------:R-:W-:Y:S01]  /*0800*/  SHF.R.U64 R23, R6, R0.reuse, R7.reuse ;  /* 0x0000000006177219 */ /* 0x180fe20000001207 */
[----:B------:R-:W0:Y:S01]  /*0810*/  LDC R10, c[0x0][0x618] ;  /* 0x00018600ff0a7b82 */ /* 0x000e220000000800 */
[----:B------:R-:W-:Y:S01]  /*0820*/  SHF.R.U32.HI R5, RZ, R0, R7 ;  /* 0x00000000ff057219 */ /* 0x000fe20000011607 */
[----:B------:R-:W-:Y:S01]  /*0830*/  ULDC UR4, c[0x0][0x150] ;  /* 0x0000540000047ab9 */ /* 0x000fe20000000800 */
[----:B------:R-:W-:Y:S02]  /*0840*/  IADD3 R9, P0, RZ, -R23, RZ ;  /* 0x80000017ff097210 */ /* 0x000fe40007f1e0ff */
[----:B------:R-:W-:-:S03]  /*0850*/  I2FP.F32.U32 R0, R4 ;  /* 0x0000000400007245 */ /* 0x000fc60000201000 */
[----:B------:R-:W1:Y:S01]  /*0860*/  LDC.64 R28, c[0x0][0x640] ;  /* 0x00019000ff1c7b82 */ /* 0x000e620000000a00 */
[----:B------:R-:W-:Y:S02]  /*0870*/  IMAD.X R11, RZ, RZ, ~R5, P0 ;  /* 0x000000ffff0b7224 */ /* 0x000fe400000e0e05 */
[----:B------:R-:W-:Y:S01]  /*0880*/  FMUL R0, R0, UR4 ;  /* 0x0000000400007c20 */ /* 0x000fe20008400000 */
[----:B------:R-:W-:Y:S01]  /*0890*/  IMAD.WIDE.U32 R6, R9, R20, R16 ;  /* 0x0000001409067225 */ /* 0x000fe200078e0010 */
[----:B------:R-:W-:-:S03]  /*08a0*/  ULDC UR4, c[0x0][0x154] ;  /* 0x0000550000047ab9 */ /* 0x000fc60000000800 */
[----:B------:R-:W-:Y:S01]  /*08b0*/  IMAD R8, R11, R20, RZ ;  /* 0x000000140b087224 */ /* 0x000fe200078e02ff */
[----:B------:R-:W2:Y:S01]  /*08c0*/  LDC R5, c[0x0][0x144] ;  /* 0x00005100ff057b82 */ /* 0x000ea20000000800 */
[----:B------:R-:W3:Y:S02]  /*08d0*/  F2I.U32.TRUNC.NTZ R0, R0 ;  /* 0x0000000000007305 */ /* 0x000ee4000020f000 */
[----:B------:R-:W-:-:S04]  /*08e0*/  IMAD R9, R9, R21, R8 ;  /* 0x0000001509097224 */ /* 0x000fc800078e0208 */
[----:B------:R-:W-:Y:S01]  /*08f0*/  IMAD.IADD R7, R7, 0x1, R9 ;  /* 0x0000000107077824 */ /* 0x000fe200078e0209 */
[----:B------:R-:W4:Y:S01]  /*0900*/  LDC R12, c[0x0][0x608] ;  /* 0x00018200ff0c7b82 */ /* 0x000f220000000800 */
[----:B------:R-:W-:-:S03]  /*0910*/  IMAD.MOV.U32 R9, RZ, RZ, -0x1 ;  /* 0xffffffffff097424 */ /* 0x000fc600078e00ff */
[-CC-:B0-----:R-:W-:Y:S02]  /*0920*/  SHF.R.U64 R20, R6, R10.reuse, R7.reuse ;  /* 0x0000000a06147219 */ /* 0x181fe40000001207 */
[----:B------:R-:W-:Y:S02]  /*0930*/  I2FP.F32.U32 R6, R3 ;  /* 0x0000000300067245 */ /* 0x000fe40000201000 */
[----:B------:R-:W0:Y:S01]  /*0940*/  LDC R26, c[0x0][0x658] ;  /* 0x00019600ff1a7b82 */ /* 0x000e220000000800 */
[----:B-1----:R-:W-:Y:S01]  /*0950*/  ISETP.NE.U32.AND P0, PT, R28, RZ, PT ;  /* 0x000000ff1c00720c */ /* 0x002fe20003f05070 */
[----:B---3--:R-:W-:Y:S01]  /*0960*/  IMAD.MOV R8, RZ, RZ, -R0 ;  /* 0x000000ffff087224 */ /* 0x008fe200078e0a00 */
[----:B------:R-:W-:Y:S01]  /*0970*/  SHF.R.U32.HI R7, RZ, R10, R7 ;  /* 0x0000000aff077219 */ /* 0x000fe20000011607 */
[----:B------:R-:W-:Y:S01]  /*0980*/  FMUL R6, R6, UR4 ;  /* 0x0000000406067c20 */ /* 0x000fe20008400000 */
[----:B------:R-:W-:-:S03]  /*0990*/  ISETP.NE.AND.EX P0, PT, R29, RZ, PT, P0 ;  /* 0x000000ff1d00720c */ /* 0x000fc60003f05300 */
[----:B------:R-:W1:Y:S01]  /*09a0*/  LDC R14, c[0x0][0x148] ;  /* 0x00005200ff0e7b82 */ /* 0x000e620000000800 */
[----:B--2---:R-:W-:-:S07]  /*09b0*/  IMAD R0, R5, R8, R4 ;  /* 0x0000000805007224 */ /* 0x004fce00078e0204 */
[----:B------:R-:W2:Y:S01]  /*09c0*/  LDC R24, c[0x0][0x600] ;  /* 0x00018000ff187b82 */ /* 0x000ea20000000800 */
[-CC-:B----4-:R-:W-:Y:S02]  /*09d0*/  SHF.R.U64 R30, R20, R12.reuse, R7.reuse ;  /* 0x0000000c141e7219 */ /* 0x190fe40000001207 */
[----:B------:R-:W-:Y:S01]  /*09e0*/  SHF.R.U32.HI R5, RZ, R12, R7 ;  /* 0x0000000cff057219 */ /* 0x000fe20000011607 */
[----:B------:R-:W-:Y:S01]  /*09f0*/  IMAD.MOV.U32 R7, RZ, RZ, 0x1 ;  /* 0x00000001ff077424 */ /* 0x000fe200078e00ff */
[----:B------:R3:W4:Y:S03]  /*0a00*/  F2I.U32.TRUNC.NTZ R12, R6 ;  /* 0x00000006000c7305 */ /* 0x000726000020f000 */
[----:B------:R-:W1:Y:S01]  /*0a10*/  LDC R15, c[0x0][0x648] ;  /* 0x00019200ff0f7b82 */ /* 0x000e620000000800 */
[-C--:B0-----:R-:W-:Y:S02]  /*0a20*/  SHF.L.U32 R4, R9, R26.reuse, RZ ;  /* 0x0000001a09047219 */ /* 0x081fe400000006ff */
[----:B------:R-:W-:-:S02]  /*0a30*/  SHF.R.U64 R32, R30, R26, R5 ;  /* 0x0000001a1e207219 */ /* 0x000fc40000001205 */
[----:B------:R-:W-:Y:S02]  /*0a40*/  LOP3.LUT R11, RZ, R4, RZ, 0x33, !PT ;  /* 0x00000004ff0b7212 */ /* 0x000fe400078e33ff */
[-C--:B------:R-:W-:Y:S01]  /*0a50*/  SHF.R.U32.HI R5, RZ, R26.reuse, R5 ;  /* 0x0000001aff057219 */ /* 0x080fe20000011605 */
[----:B------:R-:W0:Y:S01]  /*0a60*/  LDC R21, c[0x0][0x638] ;  /* 0x00018e00ff157b82 */ /* 0x000e220000000800 */
[----:B------:R-:W-:Y:S01]  /*0a70*/  SHF.L.U32 R10, R7, R26, RZ ;  /* 0x0000001a070a7219 */ /* 0x000fe200000006ff */
[----:B------:R-:W-:-:S06]  /*0a80*/  IMAD.MOV.U32 R4, RZ, RZ, R32 ;  /* 0x000000ffff047224 */ /* 0x000fcc00078e0020 */
[----:B------:R-:W0:Y:S01]  /*0a90*/  LDC R100, c[0x0][0x610] ;  /* 0x00018400ff647b82 */ /* 0x000e220000000800 */
[----:B---34-:R-:W-:Y:S05]  /*0aa0*/  @!P0 BRA `(.L_x_6) ;  /* 0x0000000000288947 */ /* 0x018fea0003800000 */
[----:B------:R-:W3:Y:S02]  /*0ab0*/  LDC R9, c[0x0][0x64c] ;  /* 0x00019300ff097b82 */ /* 0x000ee40000000800 */
[----:B---3--:R-:W-:-:S05]  /*0ac0*/  IADD3 R9, P0, R32, R9, RZ ;  /* 0x0000000920097210 */ /* 0x008fca0007f1e0ff */
        /* <DEDUP_REMOVED lines=8> */
.L_x_6:
[----:B-1----:R-:W-:Y:S01]  /*0b50*/  SHF.R.U64 R4, R4, R15, R5 ;  /* 0x0000000f04047219 */ /* 0x002fe20000001205 */
[----:B--2---:R-:W-:Y:S01]  /*0b60*/  VIADD R5, R24, 0xffffffff ;  /* 0xffffffff18057836 */ /* 0x004fe20000000000 */
[----:B------:R-:W-:Y:S01]  /*0b70*/  LOP3.LUT R11, R30, R11, RZ, 0xc0, !PT ;  /* 0x0000000b1e0b7212 */ /* 0x000fe200078ec0ff */
[----:B------:R-:W-:Y:S02]  /*0b80*/  IMAD.MOV R12, RZ, RZ, -R12 ;  /* 0x000000ffff0c7224 */ /* 0x000fe400078e0a0c */
[----:B------:R-:W-:Y:S01]  /*0b90*/  IMAD.MOV R6, RZ, RZ, -R4 ;  /* 0x000000ffff067224 */ /* 0x000fe200078e0a04 */
[----:B------:R-:W-:Y:S01]  /*0ba0*/  LOP3.LUT R5, R20, R5, RZ, 0xc0, !PT ;  /* 0x0000000514057212 */ /* 0x000fe200078ec0ff */
[----:B------:R-:W-:Y:S02]  /*0bb0*/  @P3 IMAD R0, R14, R12, R3 ;  /* 0x0000000c0e003224 */ /* 0x000fe400078e0203 */
[----:B------:R-:W-:Y:S02]  /*0bc0*/  IMAD R11, R10, R4, R11 ;  /* 0x000000040a0b7224 */ /* 0x000fe400078e020b */
[----:B0-----:R-:W-:-:S02]  /*0bd0*/  IMAD R3, R6, R21, R32 ;  /* 0x0000001506037224 */ /* 0x001fc400078e0220 */
[----:B------:R-:W-:Y:S02]  /*0be0*/  IMAD R100, R11, R100, R0 ;  /* 0x000000640b647224 */ /* 0x000fe400078e0200 */
[----:B------:R-:W-:Y:S02]  /*0bf0*/  IMAD R3, R3, R24, R5 ;  /* 0x0000001803037224 */ /* 0x000fe400078e0205 */
[----:B------:R-:W-:-:S03]  /*0c00*/  IMAD.MOV.U32 R0, RZ, RZ, 0x1 ;  /* 0x00000001ff007424 */ /* 0x000fc600078e00ff */
[----:B------:R-:W-:Y:S02]  /*0c10*/  SEL R90, R3, R100, !P3 ;  /* 0x00000064035a7207 */ /* 0x000fe40005800000 */
[----:B------:R-:W-:-:S07]  /*0c20*/  SEL R100, R100, R3, !P3 ;  /* 0x0000000364647207 */ /* 0x000fce0005800000 */
.L_x_4:
[----:B------:R-:W-:-:S08]  /*0c30*/  NOP ;  /* 0x0000000000007918 */ /* 0x000fd00000000000 */
[----:B------:R-:W0:Y:S02]  /*0c40*/  USETMAXREG.TRY_ALLOC.CTAPOOL UP0, 0xe8 ;  /* 0x000000e8000079c8 */ /* 0x000e240008000600 */
[----:B0-----:R-:W-:-:S13]  /*0c50*/  PLOP3.LUT P0, PT, PT, PT, UP0, 0x80, 0x0 ;  /* 0x000000000000781c */ /* 0x001fda0003f0f008 */
[----:B------:R-:W-:Y:S05]  /*0c60*/  @!P0 BRA `(.L_x_4) ;  /* 0xfffffffc00f08947 */ /* 0x000fea000383ffff */
[----:B------:R-:W-:Y:S01]  /*0c70*/  ULDC.64 UR4, c[0x0][0x598] ;  /* 0x0001660000047ab9 */ /* 0x000fe20000000a00 */
[----:B------:R-:W-:Y:S01]  /*0c80*/  ULDC.64 UR36, c[0x0][0x208] ;  /* 0x0000820000247ab9 */ /* 0x000fe20000000a00 */
[----:B------:R-:W-:-:S04]  /*0c90*/  ISETP.NE.U32.AND P0, PT, RZ, UR4, PT ;  /* 0x00000004ff007c0c */ /* 0x000fc8000bf05070 */
[----:B------:R-:W-:-:S13]  /*0ca0*/  ISETP.NE.AND.EX P0, PT, RZ, UR5, PT, P0 ;  /* 0x00000005ff007c0c */ /* 0x000fda000bf05300 */
[----:B------:R-:W-:Y:S05]  /*0cb0*/  @!P0 BRA `(.L_x_7) ;  /* 0x00000000001c8947 */ /* 0x000fea0003800000 */
[----:B------:R-:W0:Y:S02]  /*0cc0*/  LDC.64 R4, c[0x0][0x598] ;  /* 0x00016600ff047b82 */ /* 0x000e240000000a00 */
[----:B0-----:R-:W2:Y:S02]  /*0cd0*/  LDG.E.64 R4, desc[UR36][R4.64] ;  /* 0x0000002404047981 */ /* 0x001ea4000c1e1b00 */
[----:B--2---:R-:W-:-:S04]  /*0ce0*/  ISETP.NE.U32.AND P0, PT, R4, RZ, PT ;  /* 0x000000ff0400720c */ /* 0x004fc80003f05070 */
[----:B------:R-:W-:-:S13]  /*0cf0*/  ISETP.NE.AND.EX P0, PT, R5, RZ, PT, P0 ;  /* 0x000000ff0500720c */ /* 0x000fda0003f05300 */
[----:B------:R-:W-:Y:S05]  /*0d00*/  @!P0 BRA `(.L_x_7) ;  /* 0x0000000000088947 */ /* 0x000fea0003800000 */
[----:B------:R0:W5:Y:S01]  /*0d10*/  LD.E R88, desc[UR36][R4.64] ;  /* 0x0000002404587980 */ /* 0x000162000c101900 */
[----:B------:R-:W-:Y:S05]  /*0d20*/  BRA `(.L_x_8) ;  /* 0x0000000000247947 */ /* 0x000fea0003800000 */
.L_x_7:
[----:B------:R-:W-:Y:S02]  /*0d30*/  ULDC.64 UR4, c[0x0][0x588] ;  /* 0x0001620000047ab9 */ /* 0x000fe40000000a00 */
[----:B------:R-:W-:-:S04]  /*0d40*/  ISETP.NE.U32.AND P0, PT, RZ, UR4, PT ;  /* 0x00000004ff007c0c */ /* 0x000fc8000bf05070 */
[----:B------:R-:W-:-:S13]  /*0d50*/  ISETP.NE.AND.EX P0, PT, RZ, UR5, PT, P0 ;  /* 0x00000005ff007c0c */ /* 0x000fda000bf05300 */
[----:B------:R-:W-:Y:S05]  /*0d60*/  @!P0 BRA `(.L_x_9) ;  /* 0x00000000000c8947 */ /* 0x000fea0003800000 */
[----:B------:R-:W0:Y:S02]  /*0d70*/  LDC.64 R88, c[0x0][0x588] ;  /* 0x00016200ff587b82 */ /* 0x000e240000000a00 */
[----:B0-----:R1:W5:Y:S01]  /*0d80*/  LDG.E R88, desc[UR36][R88.64] ;  /* 0x0000002458587981 */ /* 0x001362000c1e1900 */
[----:B------:R-:W-:Y:S05]  /*0d90*/  BRA `(.L_x_8) ;  /* 0x0000000000087947 */ /* 0x000fea0003800000 */
.L_x_9:
[----:B------:R-:W-:Y:S02]  /*0da0*/  ULDC UR4, c[0x0][0x580] ;  /* 0x0001600000047ab9 */ /* 0x000fe40000000800 */
[----:B------:R-:W-:-:S07]  /*0db0*/  IMAD.U32 R88, RZ, RZ, UR4 ;  /* 0x00000004ff587e24 */ /* 0x000fce000f8e00ff */
.L_x_8:
[----:B------:R-:W-:Y:S02]  /*0dc0*/  ULDC.64 UR4, c[0x0][0x5a0] ;  /* 0x0001680000047ab9 */ /* 0x000fe40000000a00 */
[----:B------:R-:W-:-:S04]  /*0dd0*/  ISETP.NE.U32.AND P0, PT, RZ, UR4, PT ;  /* 0x00000004ff007c0c */ /* 0x000fc8000bf05070 */
[----:B------:R-:W-:-:S13]  /*0de0*/  ISETP.NE.AND.EX P0, PT, RZ, UR5, PT, P0 ;  /* 0x00000005ff007c0c */ /* 0x000fda000bf05300 */
[----:B------:R-:W-:Y:S05]  /*0df0*/  @!P0 BRA `(.L_x_10) ;  /* 0x00000000001c8947 */ /* 0x000fea0003800000 */
[----:B0-----:R-:W0:Y:S02]  /*0e00*/  LDC.64 R4, c[0x0][0x5a0] ;  /* 0x00016800ff047b82 */ /* 0x001e240000000a00 */
[----:B0-----:R-:W2:Y:S02]  /*0e10*/  LDG.E.64 R4, desc[UR36][R4.64] ;  /* 0x0000002404047981 */ /* 0x001ea4000c1e1b00 */
[----:B--2---:R-:W-:-:S04]  /*0e20*/  ISETP.NE.U32.AND P0, PT, R4, RZ, PT ;  /* 0x000000ff0400720c */ /* 0x004fc80003f05070 */
[----:B------:R-:W-:-:S13]  /*0e30*/  ISETP.NE.AND.EX P0, PT, R5, RZ, PT, P0 ;  /* 0x000000ff0500720c */ /* 0x000fda0003f05300 */
[----:B------:R-:W-:Y:S05]  /*0e40*/  @!P0 BRA `(.L_x_10) ;  /* 0x0000000000088947 */ /* 0x000fea0003800000 */
[----:B-1----:R0:W5:Y:S01]  /*0e50*/  LD.E R89, desc[UR36][R4.64] ;  /* 0x0000002404597980 */ /* 0x002162000c101900 */
[----:B------:R-:W-:Y:S05]  /*0e60*/  BRA `(.L_x_11) ;  /* 0x0000000000247947 */ /* 0x000fea0003800000 */
.L_x_10:
[----:B------:R-:W-:Y:S02]  /*0e70*/  ULDC.64 UR4, c[0x0][0x590] ;  /* 0x0001640000047ab9 */ /* 0x000fe40000000a00 */
[----:B------:R-:W-:-:S04]  /*0e80*/  ISETP.NE.U32.AND P0, PT, RZ, UR4, PT ;  /* 0x00000004ff007c0c */ /* 0x000fc8000bf05070 */
[----:B------:R-:W-:-:S13]  /*0e90*/  ISETP.NE.AND.EX P0, PT, RZ, UR5, PT, P0 ;  /* 0x00000005ff007c0c */ /* 0x000fda000bf05300 */
[----:B------:R-:W-:Y:S05]  /*0ea0*/  @!P0 BRA `(.L_x_12) ;  /* 0x00000000000c8947 */ /* 0x000fea0003800000 */
[----:B0-----:R-:W1:Y:S02]  /*0eb0*/  LDC.64 R4, c[0x0][0x590] ;  /* 0x00016400ff047b82 */ /* 0x001e640000000a00 */
[----:B-1----:R1:W5:Y:S01]  /*0ec0*/  LDG.E R89, desc[UR36][R4.64] ;  /* 0x0000002404597981 */ /* 0x002362000c1e1900 */
[----:B------:R-:W-:Y:S05]  /*0ed0*/  BRA `(.L_x_11) ;  /* 0x0000000000087947 */ /* 0x000fea0003800000 */
.L_x_12:
[----:B------:R-:W-:Y:S02]  /*0ee0*/  ULDC UR4, c[0x0][0x584] ;  /* 0x0001610000047ab9 */ /* 0x000fe40000000800 */
[----:B-1----:R-:W-:-:S07]  /*0ef0*/  IMAD.U32 R89, RZ, RZ, UR4 ;  /* 0x00000004ff597e24 */ /* 0x002fce000f8e00ff */
.L_x_11:
[----:B------:R-:W-:-:S13]  /*0f00*/  LOP3.LUT P0, RZ, R0, 0xff, RZ, 0xc0, !PT ;  /* 0x000000ff00ff7812 */ /* 0x000fda000780c0ff */
[----:B------:R-:W-:Y:S05]  /*0f10*/  @!P0 EXIT ;  /* 0x000000000000894d */ /* 0x000fea0003800000 */
[----:B------:R-:W-:Y:S01]  /*0f20*/  ULDC UR4, c[0x0][0x28c] ;  /* 0x0000a30000047ab9 */ /* 0x000fe20000000800 */
[----:B------:R-:W-:Y:S01]  /*0f30*/  LOP3.LUT R104, R19, 0x1, RZ, 0xfc, !PT ;  /* 0x0000000113687812 */ /* 0x000fe200078efcff */
[----:B------:R-:W-:Y:S01]  /*0f40*/  UIADD3 UR4, UR4, 0x1f, URZ ;  /* 0x0000001f04047890 */ /* 0x000fe2000fffe03f */
[----:B------:R-:W-:Y:S01]  /*0f50*/  UMOV UR38, URZ ;  /* 0x0000003f00267c82 */ /* 0x000fe20008000000 */
[----:B------:R-:W-:Y:S02]  /*0f60*/  UMOV UR39, URZ ;  /* 0x0000003f00277c82 */ /* 0x000fe40008000000 */
[----:B------:R-:W-:-:S04]  /*0f70*/  USHF.R.S32.HI UR5, URZ, 0x1f, UR4 ;  /* 0x0000001f3f057899 */ /* 0x000fc80008011404 */
[----:B------:R-:W-:-:S04]  /*0f80*/  ULEA.HI UR5, UR5, UR4, URZ, 0x5 ;  /* 0x0000000405057291 */ /* 0x000fc8000f8f283f */
[----:B------:R-:W-:-:S12]  /*0f90*/  USHF.R.S32.HI UR40, URZ, 0x5, UR5 ;  /* 0x000000053f287899 */ /* 0x000fd80008011405 */
.L_x_156:
[----:B------:R-:W-:Y:S01]  /*0fa0*/  LOP3.LUT R0, R18, 0x80, RZ, 0xc0, !PT ;  /* 0x0000008012007812 */ /* 0x000fe200078ec0ff */
[----:B------:R-:W2:Y:S01]  /*0fb0*/  S2UR UR7, SR_CgaCtaId ;  /* 0x00000000000779c3 */ /* 0x000ea20000008800 */
[----:B------:R-:W-:Y:S02]  /*0fc0*/  UMOV UR6, 0x400 ;  /* 0x0000040000067882 */ /* 0x000fe40000000000 */
[----:B------:R-:W-:-:S06]  /*0fd0*/  SHF.R.U32.HI R0, RZ, 0x7, R0 ;  /* 0x00000007ff007819 */ /* 0x000fcc0000011600 */
[----:B---3--:R-:W3:Y:S01]  /*0fe0*/  SHFL.IDX PT, R0, R0, RZ, 0x1f ;  /* 0x00001fff00007589 */ /* 0x008ee200000e0000 */
[----:B--2---:R-:W-:Y:S01]  /*0ff0*/  ULEA UR42, UR7, UR6, 0x18 ;  /* 0x00000006072a7291 */ /* 0x004fe2000f8ec03f */
[----:B---3--:R-:W-:-:S13]  /*1000*/  R2UR UR4, R0 ;  /* 0x00000000000472ca */ /* 0x008fda00000e0000 */
[----:B------:R-:W-:-:S04]  /*1010*/  ULEA.HI UR5, UR4, UR4, URZ, 0x1 ;  /* 0x0000000404057291 */ /* 0x000fc8000f8f083f */
[----:B------:R-:W-:-:S04]  /*1020*/  ULOP3.LUT UR5, UR5, 0x7fffe, URZ, 0xc0, !UPT ;  /* 0x0007fffe05057892 */ /* 0x000fc8000f8ec03f */
[----:B------:R-:W-:-:S03]  /*1030*/  UIADD3 UR5, UR4, -UR5, URZ ;  /* 0x8000000504057290 */ /* 0x000fc6000fffe03f */
[----:B------:R-:W-:Y:S01]  /*1040*/  ULDC UR4, c[0x0][0x28c] ;  /* 0x0000a30000047ab9 */ /* 0x000fe20000000800 */
[----:B------:R-:W-:Y:S01]  /*1050*/  ULEA UR5, UR5, UR42, 0xd ;  /* 0x0000002a05057291 */ /* 0x000fe2000f8e683f */
[----:B------:R-:W-:-:S03]  /*1060*/  ISETP.LT.AND P0, PT, RZ, UR4, PT ;  /* 0x00000004ff007c0c */ /* 0x000fc6000bf01270 */
[----:B------:R-:W-:-:S04]  /*1070*/  UIADD3 UR5, UR5, 0x180, URZ ;  /* 0x0000018005057890 */ /* 0x000fc8000fffe03f */
[----:B------:R-:W-:-:S04]  /*1080*/  USHF.R.U32.HI UR5, URZ, 0x4, UR5 ;  /* 0x000000043f057899 */ /* 0x000fc80008011605 */
[----:B------:R-:W-:Y:S02]  /*1090*/  ULOP3.LUT UR41, UR5, 0x3fff, URZ, 0xc0, !UPT ;  /* 0x00003fff05297892 */ /* 0x000fe4000f8ec03f */
[----:B01--4-:R-:W-:Y:S10]  /*10a0*/  @P0 BRA `(.L_x_13) ;  /* 0x0000000000400947 */ /* 0x013ff40003800000 */
[----:B------:R-:W-:Y:S01]  /*10b0*/  MOV R0, 0x0 ;  /* 0x0000000000007802 */ /* 0x000fe20000000f00 */
[----:B------:R-:W-:Y:S01]  /*10c0*/  ULDC.64 UR4, c[0x4][0x68] ;  /* 0x01001a0000047ab9 */ /* 0x000fe20000000a00 */
[----:B------:R-:W-:Y:S01]  /*10d0*/  ULDC.64 UR6, c[0x4][0x8] ;  /* 0x0100020000067ab9 */ /* 0x000fe20000000a00 */
[----:B01----:R-:W-:Y:S01]  /*10e0*/  IMAD.U32 R4, RZ, RZ, UR4 ;  /* 0x00000004ff047e24 */ /* 0x003fe2000f8e00ff */
[----:B------:R0:W1:Y:S01]  /*10f0*/  LDC.64 R14, c[0x4][R0] ;  /* 0x01000000000e7b82 */ /* 0x0000620000000a00 */
[----:B------:R-:W-:Y:S01]  /*1100*/  IMAD.U32 R5, RZ, RZ, UR5 ;  /* 0x00000005ff057e24 */ /* 0x000fe2000f8e00ff */
[----:B------:R-:W-:Y:S01]  /*1110*/  ULDC.64 UR4, c[0x4][0x70] ;  /* 0x01001c0000047ab9 */ /* 0x000fe20000000a00 */
[----:B------:R-:W-:Y:S02]  /*1120*/  IMAD.U32 R10, RZ, RZ, UR6 ;  /* 0x00000006ff0a7e24 */ /* 0x000fe4000f8e00ff */
[----:B------:R-:W-:Y:S02]  /*1130*/  IMAD.U32 R6, RZ, RZ, UR4 ;  /* 0x00000004ff067e24 */ /* 0x000fe4000f8e00ff */
[----:B------:R-:W-:-:S02]  /*1140*/  IMAD.U32 R7, RZ, RZ, UR5 ;  /* 0x00000005ff077e24 */ /* 0x000fc4000f8e00ff */
[----:B------:R-:W-:Y:S02]  /*1150*/  IMAD.U32 R11, RZ, RZ, UR7 ;  /* 0x00000007ff0b7e24 */ /* 0x000fe4000f8e00ff */
[----:B------:R-:W-:Y:S02]  /*1160*/  IMAD.MOV.U32 R8, RZ, RZ, 0x1e1 ;  /* 0x000001e1ff087424 */ /* 0x000fe400078e00ff */
[----:B------:R-:W-:Y:S02]  /*1170*/  IMAD.MOV.U32 R12, RZ, RZ, 0x1 ;  /* 0x00000001ff0c7424 */ /* 0x000fe400078e00ff */
[----:B0-----:R-:W-:-:S07]  /*1180*/  IMAD.MOV.U32 R13, RZ, RZ, RZ ;  /* 0x000000ffff0d7224 */ /* 0x001fce00078e00ff */
[----:B------:R-:W-:-:S07]  /*1190*/  LEPC R20, `(.L_x_13) ;  /* 0x000000001014794e */ /* 0x000fce0000000000 */
[----:B-1---5:R-:W-:Y:S05]  /*11a0*/  CALL.ABS.NOINC R14 ;  /* 0x000000000e007343 */ /* 0x022fea0003c00000 */
.L_x_13:
[----:B------:R-:W-:-:S13]  /*11b0*/  ISETP.NE.AND P0, PT, R104, 0x3, PT ;  /* 0x000000036800780c */ /* 0x000fda0003f05270 */
[----:B------:R-:W-:Y:S05]  /*11c0*/  @!P0 BRA `(.L_x_14) ;  /* 0x0000000000048947 */ /* 0x000fea0003800000 */
[----:B------:R-:W-:Y:S01]  /*11d0*/  BPT.TRAP 0x1 ;  /* 0x000000040000795c */ /* 0x000fe20000300000 */
.L_x_14:
[----:B------:R-:W-:Y:S02]  /*11e0*/  IMAD.U32 R3, RZ, RZ, UR39 ;  /* 0x00000027ff037e24 */ /* 0x000fe4000f8e00ff */
[----:B------:R-:W-:-:S03]  /*11f0*/  IMAD.U32 R0, RZ, RZ, UR38 ;  /* 0x00000026ff007e24 */ /* 0x000fc6000f8e00ff */
[----:B------:R-:W-:Y:S02]  /*1200*/  LEA R3, R3, UR42, 0x3 ;  /* 0x0000002a03037c11 */ /* 0x000fe4000f8e18ff */
[----:B------:R-:W-:-:S04]  /*1210*/  SHF.L.U32 R0, R0, 0x1f, RZ ;  /* 0x0000001f00007819 */ /* 0x000fc800000006ff */
[----:B------:R2:W3:Y:S01]  /*1220*/  SYNCS.PHASECHK.TRANS64.TRYWAIT P1, [R3+URZ], R0 ;  /* 0x00000000030075a7 */ /* 0x0004e2000802017f */
[----:B------:R-:W-:Y:S05]  /*1230*/  @!P0 BRA `(.L_x_15) ;  /* 0x0000000000048947 */ /* 0x000fea0003800000 */
[----:B------:R-:W-:Y:S01]  /*1240*/  BPT.TRAP 0x1 ;  /* 0x000000040000795c */ /* 0x000fe20000300000 */
.L_x_15:
[----:B---3--:R-:W-:Y:S05]  /*1250*/  @P1 BRA `(.L_x_16) ;  /* 0x0000000000081947 */ /* 0x008fea0003800000 */
[----:B------:R-:W3:Y:S02]  /*1260*/  SYNCS.PHASECHK.TRANS64.TRYWAIT P1, [R3+URZ], R0 ;  /* 0x00000000030075a7 */ /* 0x000ee4000802017f */
[----:B---3--:R-:W-:Y:S05]  /*1270*/  @!P1 BRA `(.L_x_17) ;  /* 0x00000074006c9947 */ /* 0x008fea0003800000 */
.L_x_16:
[----:B------:R-:W-:-:S04]  /*1280*/  UISETP.LT.AND UP0, UPT, UR40, 0x1, UPT ;  /* 0x000000012800788c */ /* 0x000fc8000bf01270 */
[----:B------:R-:W-:-:S04]  /*1290*/  USEL UR4, UR40, 0x1, UP0 ;  /* 0x0000000128047887 */ /* 0x000fc80008000000 */
[----:B------:R-:W-:-:S06]  /*12a0*/  UIADD3 UR4, UR40, -UR4, URZ ;  /* 0x8000000428047290 */ /* 0x000fcc000fffe03f */
[----:B--23--:R-:W-:Y:S01]  /*12b0*/  IMAD.U32 R0, RZ, RZ, UR4 ;  /* 0x00000004ff007e24 */ /* 0x00cfe2000f8e00ff */
[----:B------:R-:W-:Y:S05]  /*12c0*/  WARPSYNC.ALL ;  /* 0x0000000000007948 */ /* 0x000fea0003800000 */
[----:B------:R-:W-:Y:S01]  /*12d0*/  ISETP.GE.AND P1, PT, R0, 0x1, PT ;  /* 0x000000010000780c */ /* 0x000fe20003f26270 */
[----:B------:R-:W-:Y:S01]  /*12e0*/  UIADD3 UR4, UR42, 0x38180, URZ ;  /* 0x000381802a047890 */ /* 0x000fe2000fffe03f */
[----:B------:R-:W-:Y:S01]  /*12f0*/  WARPGROUP.ARRIVE ;  /* 0x00000000000079c5 */ /* 0x000fe20000000000 */
[----:B------:R-:W-:Y:S01]  /*1300*/  UMOV UR9, 0x40000040 ;  /* 0x4000004000097882 */ /* 0x000fe20000000000 */
[----:B------:R-:W-:Y:S01]  /*1310*/  UMOV UR11, 0x40000040 ;  /* 0x40000040000b7882 */ /* 0x000fe20000000000 */
[----:B------:R-:W-:-:S04]  /*1320*/  USHF.R.U32.HI UR4, URZ, 0x4, UR4 ;  /* 0x000000043f047899 */ /* 0x000fc80008011604 */
[----:B------:R-:W-:Y:S02]  /*1330*/  ULOP3.LUT UR5, UR4, 0x3fff, URZ, 0xc0, !UPT ;  /* 0x00003fff04057892 */ /* 0x000fe4000f8ec03f */
[----:B------:R-:W-:Y:S02]  /*1340*/  ULOP3.LUT UR4, UR41, 0x10000, URZ, 0xfc, !UPT ;  /* 0x0001000029047892 */ /* 0x000fe4000f8efc3f */
[----:B------:R-:W-:Y:S02]  /*1350*/  ULOP3.LUT UR5, UR5, 0x10000, URZ, 0xfc, !UPT ;  /* 0x0001000005057892 */ /* 0x000fe4000f8efc3f */
[----:B------:R-:W-:Y:S02]  /*1360*/  ULEA UR7, UR39, UR4, 0xb ;  /* 0x0000000427077291 */ /* 0x000fe4000f8e583f */
[----:B------:R-:W-:Y:S02]  /*1370*/  ULEA UR6, UR39, UR5, 0x9 ;  /* 0x0000000527067291 */ /* 0x000fe4000f8e483f */
[----:B------:R-:W-:-:S03]  /*1380*/  UIADD3 UR12, UR7, 0x400, URZ ;  /* 0x00000400070c7890 */ /* 0x000fc6000fffe03f */
[----:B------:R-:W-:Y:S02]  /*1390*/  UMOV UR8, UR7 ;  /* 0x0000000700087c82 */ /* 0x000fe40008000000 */
[----:B------:R-:W-:Y:S02]  /*13a0*/  UMOV UR10, UR6 ;  /* 0x00000006000a7c82 */ /* 0x000fe40008000000 */
[----:B------:R-:W-:Y:S01]  /*13b0*/  HGMMA.64x64x8.F32.TF32 R56, gdesc[UR8], RZ, !UPT, gsb0 ;  /* 0x04e00000083879f0 */ /* 0x000fe2000c0028ff */
[----:B------:R-:W-:Y:S01]  /*13c0*/  UMOV UR8, UR12 ;  /* 0x0000000c00087c82 */ /* 0x000fe20008000000 */
[----:B------:R-:W-:Y:S01]  /*13d0*/  UMOV UR9, 0x40000040 ;  /* 0x4000004000097882 */ /* 0x000fe20000000000 */
[----:B------:R-:W-:Y:S01]  /*13e0*/  UIADD3 UR12, UR7, 0x402, URZ ;  /* 0x00000402070c7890 */ /* 0x000fe2000fffe03f */
[----:B------:R-:W-:Y:S02]  /*13f0*/  WARPGROUP.DEPBAR.LE gsb0, 0x0 ;  /* 0x00008000000079c5 */ /* 0x000fe40000010000 */
[----:B------:R-:W-:-:S06]  /*1400*/  WARPGROUP.ARRIVE ;  /* 0x00000000000079c5 */ /* 0x000fcc0000000000 */
[----:B------:R-:W-:Y:S01]  /*1410*/  HGMMA.64x64x8.F32.TF32 R24, gdesc[UR8], RZ, !UPT, gsb0 ;  /* 0x04e00000081879f0 */ /* 0x000fe2000c0028ff */
[----:B------:R-:W-:Y:S02]  /*1420*/  UIADD3 UR8, UR7, 0x2, URZ ;  /* 0x0000000207087890 */ /* 0x000fe4000fffe03f */
[----:B------:R-:W-:Y:S01]  /*1430*/  UIADD3 UR10, UR6, 0x2, URZ ;  /* 0x00000002060a7890 */ /* 0x000fe2000fffe03f */
[----:B------:R-:W-:Y:S01]  /*1440*/  UMOV UR9, 0x40000040 ;  /* 0x4000004000097882 */ /* 0x000fe20000000000 */
[----:B------:R-:W-:Y:S01]  /*1450*/  UMOV UR11, 0x40000040 ;  /* 0x40000040000b7882 */ /* 0x000fe20000000000 */
[----:B------:R-:W-:Y:S02]  /*1460*/  WARPGROUP.DEPBAR.LE gsb0, 0x0 ;  /* 0x00008000000079c5 */ /* 0x000fe40000010000 */
[----:B------:R-:W-:-:S06]  /*1470*/  WARPGROUP.ARRIVE ;  /* 0x00000000000079c5 */ /* 0x000fcc0000000000 */
[----:B------:R-:W-:Y:S01]  /*1480*/  HGMMA.64x64x8.F32.TF32 R56, gdesc[UR8], R56, gsb0 ;  /* 0x04e00000083879f0 */ /* 0x000fe20008002838 */
[----:B------:R-:W-:Y:S01]  /*1490*/  UMOV UR8, UR12 ;  /* 0x0000000c00087c82 */ /* 0x000fe20008000000 */
[----:B------:R-:W-:Y:S01]  /*14a0*/  UMOV UR9, 0x40000040 ;  /* 0x4000004000097882 */ /* 0x000fe20000000000 */
[----:B------:R-:W-:Y:S01]  /*14b0*/  UIADD3 UR12, UR7, 0x404, URZ ;  /* 0x00000404070c7890 */ /* 0x000fe2000fffe03f */
[----:B------:R-:W-:Y:S02]  /*14c0*/  WARPGROUP.DEPBAR.LE gsb0, 0x0 ;  /* 0x00008000000079c5 */ /* 0x000fe40000010000 */
[----:B------:R-:W-:-:S06]  /*14d0*/  WARPGROUP.ARRIVE ;  /* 0x00000000000079c5 */ /* 0x000fcc0000000000 */
[----:B------:R-:W-:Y:S01]  /*14e0*/  HGMMA.64x64x8.F32.TF32 R24, gdesc[UR8], R24, gsb0 ;  /* 0x04e00000081879f0 */ /* 0x000fe20008002818 */
        /* <DEDUP_REMOVED lines=9> */
[----:B------:R-:W-:Y:S02]  /*1580*/  WARPGROUP.DEPBAR.LE gsb0, 0x0 ;  /* 0x00008000000079c5 */ /* 0x000fe40000010000 */
[----:B------:R-:W-:-:S06]  /*1590*/  WARPGROUP.ARRIVE ;  /* 0x00000000000079c5 */ /* 0x000fcc0000000000 */
[----:B------:R-:W-:Y:S01]  /*15a0*/  HGMMA.64x64x8.F32.TF32 R24, gdesc[UR8], R24, gsb0 ;  /* 0x04e00000081879f0 */ /* 0x000fe20008002818 */
[----:B------:R-:W-:Y:S02]  /*15b0*/  UIADD3 UR8, UR7, 0x6, URZ ;  /* 0x0000000607087890 */ /* 0x000fe4000fffe03f */
[----:B------:R-:W-:Y:S01]  /*15c0*/  UIADD3 UR10, UR6, 0x6, URZ ;  /* 0x00000006060a7890 */ /* 0x000fe2000fffe03f */
[----:B------:R-:W-:Y:S01]  /*15d0*/  UMOV UR9, 0x40000040 ;  /* 0x4000004000097882 */ /* 0x000fe20000000000 */
[----:B------:R-:W-:Y:S01]  /*15e0*/  UMOV UR11, 0x40000040 ;  /* 0x40000040000b7882 */ /* 0x000fe20000000000 */
[----:B------:R-:W-:Y:S01]  /*15f0*/  UIADD3 UR7, UR7, 0x406, URZ ;  /* 0x0000040607077890 */ /* 0x000fe2000fffe03f */
[----:B------:R-:W-:Y:S02]  /*1600*/  WARPGROUP.DEPBAR.LE gsb0, 0x0 ;  /* 0x00008000000079c5 */ /* 0x000fe40000010000 */
[----:B------:R-:W-:-:S06]  /*1610*/  WARPGROUP.ARRIVE ;  /* 0x00000000000079c5 */ /* 0x000fcc0000000000 */
[----:B------:R-:W-:Y:S01]  /*1620*/  HGMMA.64x64x8.F32.TF32 R56, gdesc[UR8], R56, gsb0 ;  /* 0x04e00000083879f0 */ /* 0x000fe20008002838 */
[----:B------:R-:W-:Y:S01]  /*1630*/  UMOV UR8, UR7 ;  /* 0x0000000700087c82 */ /* 0x000fe20008000000 */
[----:B------:R-:W-:Y:S01]  /*1640*/  UMOV UR9, 0x40000040 ;  /* 0x4000004000097882 */ /* 0x000fe20000000000 */
[----:B------:R-:W-:Y:S02]  /*1650*/  WARPGROUP.DEPBAR.LE gsb0, 0x0 ;  /* 0x00008000000079c5 */ /* 0x000fe40000010000 */
[----:B------:R-:W-:-:S06]  /*1660*/  WARPGROUP.ARRIVE ;  /* 0x00000000000079c5 */ /* 0x000fcc0000000000 */
[----:B------:R-:W-:Y:S03]  /*1670*/  HGMMA.64x64x8.F32.TF32 R24, gdesc[UR8], R24, gsb0 ;  /* 0x04e00000081879f0 */ /* 0x000fe60008002818 */
[----:B------:R-:W-:Y:S02]  /*1680*/  WARPGROUP.DEPBAR.LE gsb0, 0x0 ;  /* 0x00008000000079c5 */ /* 0x000fe40000010000 */
[----:B------:R-:W-:Y:S05]  /*1690*/  @!P1 BRA `(.L_x_18) ;  /* 0x0000000400789947 */ /* 0x000fea0003800000 */
[----:B------:R-:W-:-:S04]  /*16a0*/  UIADD3 UR6, UR39, 0x1, URZ ;  /* 0x0000000127067890 */ /* 0x000fc8000fffe03f */
[----:B------:R-:W-:-:S04]  /*16b0*/  UISETP.NE.AND UP0, UPT, UR6, 0x7, UPT ;  /* 0x000000070600788c */ /* 0x000fc8000bf05270 */
[----:B------:R-:W-:Y:S02]  /*16c0*/  USEL UR7, URZ, 0x1, UP0 ;  /* 0x000000013f077887 */ /* 0x000fe40008000000 */
[----:B------:R-:W-:Y:S02]  /*16d0*/  USEL UR6, UR6, URZ, UP0 ;  /* 0x0000003f06067287 */ /* 0x000fe40008000000 */
[----:B------:R-:W-:-:S06]  /*16e0*/  ULOP3.LUT UR7, UR38, UR7, URZ, 0x3c, !UPT ;  /* 0x0000000726077292 */ /* 0x000fcc000f8e3c3f */
[----:B01----:R-:W-:Y:S01]  /*16f0*/  IMAD.U32 R5, RZ, RZ, UR7 ;  /* 0x00000007ff057e24 */ /* 0x003fe2000f8e00ff */
[----:B------:R-:W-:-:S06]  /*1700*/  UMOV UR7, UR39 ;  /* 0x0000002700077c82 */ /* 0x000fcc0008000000 */
.L_x_25:
[----:B01----:R-:W-:Y:S05]  /*1710*/  @!P0 BRA `(.L_x_19) ;  /* 0x0000000000048947 */ /* 0x003fea0003800000 */
[----:B------:R-:W-:Y:S01]  /*1720*/  BPT.TRAP 0x1 ;  /* 0x000000040000795c */ /* 0x000fe20000300000 */
.L_x_19:
[----:B------:R-:W0:Y:S01]  /*1730*/  S2UR UR9, SR_CgaCtaId ;  /* 0x00000000000979c3 */ /* 0x000e220000008800 */
[----:B------:R-:W-:Y:S01]  /*1740*/  UMOV UR8, 0x400 ;  /* 0x0000040000087882 */ /* 0x000fe20000000000 */
[----:B------:R-:W-:Y:S01]  /*1750*/  SHF.L.U32 R3, R5, 0x1f, RZ ;  /* 0x0000001f05037819 */ /* 0x000fe200000006ff */
[----:B0-----:R-:W-:-:S04]  /*1760*/  ULEA UR15, UR9, UR8, 0x18 ;  /* 0x00000008090f7291 */ /* 0x001fc8000f8ec03f */
[----:B------:R-:W-:-:S09]  /*1770*/  ULEA UR8, UR6, UR15, 0x3 ;  /* 0x0000000f06087291 */ /* 0x000fd2000f8e183f */
[----:B------:R0:W1:Y:S01]  /*1780*/  SYNCS.PHASECHK.TRANS64.TRYWAIT P1, [UR8], R3 ;  /* 0x00000003ff0075a7 */ /* 0x0000620008020148 */
[----:B------:R-:W-:Y:S05]  /*1790*/  @!P0 BRA `(.L_x_20) ;  /* 0x0000000000048947 */ /* 0x000fea0003800000 */
[----:B------:R-:W-:Y:S01]  /*17a0*/  BPT.TRAP 0x1 ;  /* 0x000000040000795c */ /* 0x000fe20000300000 */
.L_x_20:
[----:B-1----:R-:W-:Y:S05]  /*17b0*/  @P1 BRA `(.L_x_21) ;  /* 0x0000000000081947 */ /* 0x002fea0003800000 */
[----:B------:R-:W1:Y:S02]  /*17c0*/  SYNCS.PHASECHK.TRANS64.TRYWAIT P1, [UR8], R3 ;  /* 0x00000003ff0075a7 */ /* 0x000e640008020148 */
[----:B-1----:R-:W-:Y:S05]  /*17d0*/  @!P1 BRA `(.L_x_22) ;  /* 0x0000007000289947 */ /* 0x002fea0003800000 */
.L_x_21:
[----:B------:R-:W-:Y:S01]  /*17e0*/  ULEA UR12, UR6, UR5, 0x9 ;  /* 0x00000005060c7291 */ /* 0x000fe2000f8e483f */
[----:B------:R-:W-:Y:S01]  /*17f0*/  WARPGROUP.ARRIVE ;  /* 0x00000000000079c5 */ /* 0x000fe20000000000 */
[----:B------:R-:W-:Y:S01]  /*1800*/  ULEA UR13, UR6, UR4, 0xb ;  /* 0x00000004060d7291 */ /* 0x000fe2000f8e583f */
[----:B------:R-:W-:Y:S01]  /*1810*/  UMOV UR11, 0x40000040 ;  /* 0x40000040000b7882 */ /* 0x000fe20000000000 */
[----:B------:R-:W-:Y:S02]  /*1820*/  UMOV UR9, 0x40000040 ;  /* 0x4000004000097882 */ /* 0x000fe40000000000 */
[----:B------:R-:W-:Y:S01]  /*1830*/  UIADD3 UR14, UR13, 0x400, URZ ;  /* 0x000004000d0e7890 */ /* 0x000fe2000fffe03f */
[----:B------:R-:W-:Y:S02]  /*1840*/  UMOV UR10, UR12 ;  /* 0x0000000c000a7c82 */ /* 0x000fe40008000000 */
[----:B------:R-:W-:Y:S02]  /*1850*/  UMOV UR8, UR13 ;  /* 0x0000000d00087c82 */ /* 0x000fe40008000000 */
[----:B------:R-:W-:Y:S01]  /*1860*/  HGMMA.64x64x8.F32.TF32 R56, gdesc[UR8], R56, gsb0 ;  /* 0x04e00000083879f0 */ /* 0x000fe20008002838 */
[----:B------:R-:W-:Y:S01]  /*1870*/  UMOV UR9, 0x40000040 ;  /* 0x4000004000097882 */ /* 0x000fe20000000000 */
[----:B------:R-:W-:Y:S01]  /*1880*/  UMOV UR8, UR14 ;  /* 0x0000000e00087c82 */ /* 0x000fe20008000000 */
[----:B------:R-:W-:Y:S01]  /*1890*/  UIADD3 UR14, UR13, 0x402, URZ ;  /* 0x000004020d0e7890 */ /* 0x000fe2000fffe03f */
[----:B------:R-:W-:-:S02]  /*18a0*/  WARPGROUP.DEPBAR.LE gsb0, 0x0 ;  /* 0x00008000000079c5 */ /* 0x000fc40000010000 */
        /* <DEDUP_REMOVED lines=42> */
[----:B------:R-:W-:Y:S01]  /*1b50*/  BPT.TRAP 0x1 ;  /* 0x000000040000795c */ /* 0x000fe20000300000 */
.L_x_23:
[----:B------:R-:W-:Y:S01]  /*1b60*/  ULEA UR8, UR7, UR15, 0x3 ;  /* 0x0000000f07087291 */ /* 0x000fe2000f8e183f */
[----:B------:R-:W-:-:S03]  /*1b70*/  ISETP.GT.U32.AND P1, PT, R19, 0x1, PT ;  /* 0x000000011300780c */ /* 0x000fc60003f24070 */
[----:B------:R-:W-:-:S04]  /*1b80*/  UIADD3 UR8, UR8, 0x38, URZ ;  /* 0x0000003808087890 */ /* 0x000fc8000fffe03f */
[----:B------:R-:W-:-:S09]  /*1b90*/  UPRMT UR8, URZ, 0x654, UR8 ;  /* 0x000006543f087896 */ /* 0x000fd20008000008 */
[----:B------:R-:W-:Y:S01]  /*1ba0*/  SYNCS.ARRIVE.TRANS64.RED.A1T0 RZ, [UR8], RZ ;  /* 0x000000ffffff79a7 */ /* 0x000fe20008100408 */
[----:B------:R-:W-:Y:S05]  /*1bb0*/  @P1 BRA `(.L_x_24) ;  /* 0x0000000000041947 */ /* 0x000fea0003800000 */
[----:B------:R-:W-:Y:S01]  /*1bc0*/  BPT.TRAP 0x1 ;  /* 0x000000040000795c */ /* 0x000fe20000300000 */
.L_x_24:
[----:B------:R-:W-:Y:S01]  /*1bd0*/  UIADD3 UR6, UR6, 0x1, URZ ;  /* 0x0000000106067890 */ /* 0x000fe2000fffe03f */
[C---:B------:R-:W-:Y:S01]  /*1be0*/  ISETP.GT.AND P1, PT, R0.reuse, 0x1, PT ;  /* 0x000000010000780c */ /* 0x040fe20003f24270 */
[----:B------:R-:W-:Y:S01]  /*1bf0*/  UIADD3 UR7, UR7, 0x1, URZ ;  /* 0x0000000107077890 */ /* 0x000fe2000fffe03f */
[----:B------:R-:W-:Y:S01]  /*1c00*/  VIADD R0, R0, 0xffffffff ;  /* 0xffffffff00007836 */ /* 0x000fe20000000000 */
[----:B------:R-:W-:Y:S02]  /*1c10*/  UISETP.NE.AND UP0, UPT, UR6, 0x7, UPT ;  /* 0x000000070600788c */ /* 0x000fe4000bf05270 */
[----:B------:R-:W-:Y:S02]  /*1c20*/  UISETP.NE.AND UP1, UPT, UR7, 0x7, UPT ;  /* 0x000000070700788c */ /* 0x000fe4000bf25270 */
[----:B------:R-:W-:Y:S02]  /*1c30*/  USEL UR8, URZ, 0x1, UP0 ;  /* 0x000000013f087887 */ /* 0x000fe40008000000 */
[----:B------:R-:W-:-:S02]  /*1c40*/  USEL UR6, UR6, URZ, UP0 ;  /* 0x0000003f06067287 */ /* 0x000fc40008000000 */
[----:B------:R-:W-:Y:S02]  /*1c50*/  USEL UR7, UR7, URZ, UP1 ;  /* 0x0000003f07077287 */ /* 0x000fe40008800000 */
[----:B------:R-:W-:Y:S01]  /*1c60*/  LOP3.LUT R5, R5, UR8, RZ, 0x3c, !PT ;  /* 0x0000000805057c12 */ /* 0x000fe2000f8e3cff */
[----:B------:R-:W-:Y:S09]  /*1c70*/  @P1 BRA `(.L_x_25) ;  /* 0xfffffff800a41947 */ /* 0x000ff2000383ffff */
.L_x_18:
[----:B------:R-:W2:Y:S02]  /*1c80*/  LDC R0, c[0x0][0x28c] ;  /* 0x0000a300ff007b82 */ /* 0x000ea40000000800 */
[----:B--2---:R-:W-:-:S13]  /*1c90*/  ISETP.GE.AND P1, PT, R0, 0x1, PT ;  /* 0x000000010000780c */ /* 0x004fda0003f26270 */
[----:B------:R-:W-:Y:S05]  /*1ca0*/  @!P1 BRA `(.L_x_26) ;  /* 0x0000000000509947 */ /* 0x000fea0003800000 */
[----:B------:R-:W-:Y:S05]  /*1cb0*/  @!P0 BRA `(.L_x_27) ;  /* 0x0000000000048947 */ /* 0x000fea0003800000 */
[----:B------:R-:W-:Y:S01]  /*1cc0*/  BPT.TRAP 0x1 ;  /* 0x000000040000795c */ /* 0x000fe20000300000 */
.L_x_27:
[----:B------:R-:W-:Y:S01]  /*1cd0*/  UISETP.LT.AND UP0, UPT, UR40, 0x1, UPT ;  /* 0x000000012800788c */ /* 0x000fe2000bf01270 */
[----:B------:R-:W2:Y:S01]  /*1ce0*/  S2UR UR7, SR_CgaCtaId ;  /* 0x00000000000779c3 */ /* 0x000ea20000008800 */
[----:B------:R-:W-:Y:S02]  /*1cf0*/  ISETP.GT.U32.AND P0, PT, R19, 0x1, PT ;  /* 0x000000011300780c */ /* 0x000fe40003f04070 */
[----:B------:R-:W-:-:S04]  /*1d00*/  USEL UR6, UR40, 0x1, UP0 ;  /* 0x0000000128067887 */ /* 0x000fc80008000000 */
[----:B------:R-:W-:-:S04]  /*1d10*/  UIADD3 UR6, UR39, UR40, -UR6 ;  /* 0x0000002827067290 */ /* 0x000fc8000fffe806 */
[----:B------:R-:W-:-:S04]  /*1d20*/  UIMAD.WIDE.U32 UR4, UR6, 0x24924925, URZ ;  /* 0x24924925060478a5 */ /* 0x000fc8000f8e003f */
[----:B------:R-:W-:-:S04]  /*1d30*/  UIADD3 UR4, UR6, -UR5, URZ ;  /* 0x8000000506047290 */ /* 0x000fc8000fffe03f */
[----:B------:R-:W-:-:S03]  /*1d40*/  ULEA.HI UR4, UR4, UR5, URZ, 0x1f ;  /* 0x0000000504047291 */ /* 0x000fc6000f8ff83f */
[----:B------:R-:W-:Y:S01]  /*1d50*/  UMOV UR5, 0x400 ;  /* 0x0000040000057882 */ /* 0x000fe20000000000 */
[----:B------:R-:W-:Y:S02]  /*1d60*/  USHF.R.U32.HI UR4, URZ, 0x2, UR4 ;  /* 0x000000023f047899 */ /* 0x000fe40008011604 */
[----:B--2---:R-:W-:Y:S02]  /*1d70*/  ULEA UR5, UR7, UR5, 0x18 ;  /* 0x0000000507057291 */ /* 0x004fe4000f8ec03f */
[----:B------:R-:W-:-:S04]  /*1d80*/  UIMAD UR4, UR4, -0x7, UR6 ;  /* 0xfffffff9040478a4 */ /* 0x000fc8000f8e0206 */
[----:B------:R-:W-:-:S04]  /*1d90*/  ULEA UR4, UR4, UR5, 0x3 ;  /* 0x0000000504047291 */ /* 0x000fc8000f8e183f */
[----:B------:R-:W-:-:S04]  /*1da0*/  UIADD3 UR4, UR4, 0x38, URZ ;  /* 0x0000003804047890 */ /* 0x000fc8000fffe03f */
[----:B------:R-:W-:-:S09]  /*1db0*/  UPRMT UR4, URZ, 0x654, UR4 ;  /* 0x000006543f047896 */ /* 0x000fd20008000004 */
[----:B------:R-:W-:Y:S01]  /*1dc0*/  SYNCS.ARRIVE.TRANS64.RED.A1T0 RZ, [UR4], RZ ;  /* 0x000000ffffff79a7 */ /* 0x000fe20008100404 */
[----:B------:R-:W-:Y:S05]  /*1dd0*/  @P0 BRA `(.L_x_26) ;  /* 0x0000000000040947 */ /* 0x000fea0003800000 */
[----:B------:R-:W-:Y:S01]  /*1de0*/  BPT.TRAP 0x1 ;  /* 0x000000040000795c */ /* 0x000fe20000300000 */
.L_x_26:
[----:B------:R-:W2:Y:S01]  /*1df0*/  LDC R6, c[0x0][0x288] ;  /* 0x0000a200ff067b82 */ /* 0x000ea20000000800 */
[----:B01----:R-:W-:Y:S01]  /*1e00*/  SHF.R.U32.HI R3, RZ, 0x2, R18 ;  /* 0x00000002ff037819 */ /* 0x003fe20000011612 */
[----:B------:R-:W-:Y:S01]  /*1e10*/  UIADD3 UR39, UR40, UR39, URZ ;  /* 0x0000002728277290 */ /* 0x000fe2000fffe03f */
[----:B------:R-:W-:Y:S01]  /*1e20*/  LOP3.LUT R4, R18, 0x60, RZ, 0xc0, !PT ;  /* 0x0000006012047812 */ /* 0x000fe200078ec0ff */
[----:B------:R-:W-:Y:S01]  /*1e30*/  IMAD.SHL.U32 R11, R100, 0x100, RZ ;  /* 0x00000100640b7824 */ /* 0x000fe200078e00ff */
[----:B------:R-:W-:Y:S01]  /*1e40*/  LOP3.LUT R3, R3, 0x7, RZ, 0xc0, !PT ;  /* 0x0000000703037812 */ /* 0x000fe200078ec0ff */
[----:B------:R-:W-:Y:S01]  /*1e50*/  UISETP.GT.U32.AND UP0, UPT, UR39, 0x6, UPT ;  /* 0x000000062700788c */ /* 0x000fe2000bf04070 */
[----:B------:R-:W-:Y:S01]  /*1e60*/  SHF.R.U32.HI R4, RZ, 0x1, R4 ;  /* 0x00000001ff047819 */ /* 0x000fe20000011604 */
[----:B------:R-:W-:Y:S01]  /*1e70*/  UIMAD.WIDE.U32 UR4, UR39, 0x24924925, URZ ;  /* 0x24924925270478a5 */ /* 0x000fe2000f8e003f */
[----:B------:R-:W-:Y:S01]  /*1e80*/  LOP3.LUT R0, R22, 0x1, RZ, 0xc0, !PT ;  /* 0x0000000116007812 */ /* 0x000fe200078ec0ff */
[----:B------:R-:W-:Y:S01]  /*1e90*/  ULDC UR7, c[0x0][0x284] ;  /* 0x0000a10000077ab9 */ /* 0x000fe20000000800 */
[----:B------:R-:W-:Y:S01]  /*1ea0*/  IADD3 R5, RZ, -R4, -R3 ;  /* 0x80000004ff057210 */ /* 0x000fe20007ffe803 */
[----:B------:R-:W-:Y:S01]  /*1eb0*/  UISETP.LT.U32.AND UP0, UPT, UR40, 0x7, UP0 ;  /* 0x000000072800788c */ /* 0x000fe20008701070 */
[----:B------:R-:W-:Y:S01]  /*1ec0*/  SHF.R.S32.HI R15, RZ, 0x1f, R23 ;  /* 0x0000001fff0f7819 */ /* 0x000fe20000011417 */
[C---:B------:R-:W-:Y:S01]  /*1ed0*/  IMAD.SHL.U32 R8, R0.reuse, 0x40, RZ ;  /* 0x0000004000087824 */ /* 0x040fe200078e00ff */
[----:B------:R-:W-:Y:S01]  /*1ee0*/  UIADD3 UR4, UR39, -UR5, URZ ;  /* 0x8000000527047290 */ /* 0x000fe2000fffe03f */
[----:B------:R-:W-:Y:S01]  /*1ef0*/  IMAD R10, R0, -0x40, R5 ;  /* 0xffffffc0000a7824 */ /* 0x000fe200078e0205 */
[----:B------:R-:W-:Y:S01]  /*1f00*/  LOP3.LUT R0, R18, 0x3, RZ, 0xc0, !PT ;  /* 0x0000000312007812 */ /* 0x000fe200078ec0ff */
[----:B------:R-:W-:Y:S01]  /*1f10*/  IMAD.SHL.U32 R5, R90, 0x40, RZ ;  /* 0x000000405a057824 */ /* 0x000fe200078e00ff */
[----:B------:R-:W-:Y:S01]  /*1f20*/  LOP3.LUT R3, R8, 0x40, R3, 0xe2, !PT ;  /* 0x0000004008037812 */ /* 0x000fe200078ee203 */
[----:B------:R-:W-:Y:S01]  /*1f30*/  IMAD.SHL.U32 R8, R18, 0x2, RZ ;  /* 0x0000000212087824 */ /* 0x000fe200078e00ff */
[----:B------:R-:W-:Y:S01]  /*1f40*/  UISETP.GE.U32.AND UP1, UPT, UR40, 0x7, UPT ;  /* 0x000000072800788c */ /* 0x000fe2000bf26070 */
[----:B------:R-:W-:Y:S01]  /*1f50*/  IMAD.WIDE R100, R100, 0x100, RZ ;  /* 0x0000010064647825 */ /* 0x000fe200078e02ff */
[----:B------:R-:W-:Y:S01]  /*1f60*/  ULDC.64 UR8, c[0x0][0x5d0] ;  /* 0x0001740000087ab9 */ /* 0x000fe20000000a00 */
[C---:B--2---:R-:W-:Y:S01]  /*1f70*/  ISETP.GE.AND P0, PT, R5.reuse, R6, PT ;  /* 0x000000060500720c */ /* 0x044fe20003f06270 */
[----:B------:R-:W-:Y:S01]  /*1f80*/  USEL UR6, URZ, 0x1, !UP0 ;  /* 0x000000013f067887 */ /* 0x000fe2000c000000 */
[----:B------:R-:W-:Y:S01]  /*1f90*/  LOP3.LUT R8, R5, 0x6, R8, 0xf8, !PT ;  /* 0x0000000605087812 */ /* 0x000fe200078ef808 */
[----:B------:R-:W-:Y:S01]  /*1fa0*/  ULEA.HI UR4, UR4, UR5, URZ, 0x1f ;  /* 0x0000000504047291 */ /* 0x000fe2000f8ff83f */
[----:B------:R-:W-:Y:S01]  /*1fb0*/  ISETP.GE.OR P0, PT, R11, UR7, P0 ;  /* 0x000000070b007c0c */ /* 0x000fe20008706670 */
[----:B------:R-:W-:Y:S01]  /*1fc0*/  IMAD R0, R0, -0x2, R6 ;  /* 0xfffffffe00007824 */ /* 0x000fe200078e0206 */
[----:B------:R-:W-:Y:S01]  /*1fd0*/  SHF.R.S32.HI R9, RZ, 0x1f, R8 ;  /* 0x0000001fff097819 */ /* 0x000fe20000011408 */
[----:B------:R-:W-:Y:S01]  /*1fe0*/  IMAD R6, R15, UR8, RZ ;  /* 0x000000080f067c24 */ /* 0x000fe2000f8e02ff */
[----:B------:R-:W-:Y:S01]  /*1ff0*/  ULOP3.LUT UR38, UR38, UR6, URZ, 0x3c, !UPT ;  /* 0x0000000626267292 */ /* 0x000fe2000f8e3c3f */
[----:B------:R-:W-:Y:S01]  /*2000*/  LOP3.LUT R113, R100, R3, R4, 0xfe, !PT ;  /* 0x0000000364717212 */ /* 0x000fe200078efe04 */
[----:B------:R-:W-:Y:S01]  /*2010*/  USHF.R.U32.HI UR4, URZ, 0x2, UR4 ;  /* 0x000000023f047899 */ /* 0x000fe20008011604 */
[----:B------:R-:W-:Y:S01]  /*2020*/  IMAD R13, R23, UR9, R6 ;  /* 0x00000009170d7c24 */ /* 0x000fe2000f8e0206 */
[----:B------:R-:W-:Y:S01]  /*2030*/  IADD3 R3, -R11, UR7, R10 ;  /* 0x000000070b037c10 */ /* 0x000fe2000fffe10a */
[----:B------:R-:W-:Y:S01]  /*2040*/  IMAD.WIDE.U32 R6, R23, UR8, R8 ;  /* 0x0000000817067c25 */ /* 0x000fe2000f8e0008 */
[----:B------:R-:W-:-:S02]  /*2050*/  @UP1 ULOP3.LUT UR38, UR38, 0x1, UR4, 0x78, !UPT ;  /* 0x0000000126261892 */ /* 0x000fc4000f8e7804 */
[----:B------:R-:W-:Y:S01]  /*2060*/  UIMAD UR39, UR4, -0x7, UR39 ;  /* 0xfffffff9042778a4 */ /* 0x000fe2000f8e0227 */
[----:B------:R-:W-:Y:S02]  /*2070*/  IMAD.IADD R4, R0, 0x1, -R5 ;  /* 0x0000000100047824 */ /* 0x000fe400078e0a05 */
[----:B------:R-:W-:Y:S02]  /*2080*/  IMAD.IADD R7, R7, 0x1, R13 ;  /* 0x0000000107077824 */ /* 0x000fe400078e020d */
[----:B------:R-:W-:Y:S01]  /*2090*/  IMAD.MOV.U32 R0, RZ, RZ, -0x1 ;  /* 0xffffffffff007424 */ /* 0x000fe200078e00ff */
[----:B------:R-:W-:Y:S06]  /*20a0*/  @P0 BRA `(.L_x_28) ;  /* 0x0000004800340947 */ /* 0x000fec0003800000 */
[----:B------:R-:W0:Y:S01]  /*20b0*/  LDC.64 R10, c[0x0][0x5c8] ;  /* 0x00017200ff0a7b82 */ /* 0x000e220000000a00 */
[----:B-----5:R-:W-:Y:S01]  /*20c0*/  FSETP.NEU.AND P1, PT, R89, RZ, PT ;  /* 0x000000ff5900720b */ /* 0x020fe20003f2d000 */
[----:B------:R-:W-:Y:S01]  /*20d0*/  BSSY B0, `(.L_x_28) ;  /* 0x000048a000007945 */ /* 0x000fe20003800000 */
[----:B------:R-:W-:-:S04]  /*20e0*/  ISETP.GT.AND P6, PT, R4, RZ, PT ;  /* 0x000000ff0400720c */ /* 0x000fc80003fc4270 */
[----:B------:R-:W-:Y:S01]  /*20f0*/  ISETP.GT.AND P0, PT, R3, RZ, P6 ;  /* 0x000000ff0300720c */ /* 0x000fe20003704270 */
[-C--:B0-----:R-:W-:Y:S02]  /*2100*/  IMAD R12, R101, R10.reuse, RZ ;  /* 0x0000000a650c7224 */ /* 0x081fe400078e02ff */
[----:B------:R-:W-:-:S04]  /*2110*/  IMAD.WIDE.U32 R102, R113, R10, R6 ;  /* 0x0000000a71667225 */ /* 0x000fc800078e0006 */
[----:B------:R-:W-:-:S04]  /*2120*/  IMAD R5, R113, R11, R12 ;  /* 0x0000000b71057224 */ /* 0x000fc800078e020c */
[----:B------:R-:W-:Y:S01]  /*2130*/  IMAD.IADD R13, R103, 0x1, R5 ;  /* 0x00000001670d7824 */ /* 0x000fe200078e0205 */
[----:B------:R-:W-:Y:S06]  /*2140*/  @!P1 BRA `(.L_x_29) ;  /* 0x0000003000949947 */ /* 0x000fec0003800000 */
[----:B------:R-:W0:Y:S01]  /*2150*/  LDC.64 R92, c[0x0][0x5b8] ;  /* 0x00016e00ff5c7b82 */ /* 0x000e220000000a00 */
[----:B------:R-:W-:-:S07]  /*2160*/  ULDC.64 UR4, c[0x0][0x5c0] ;  /* 0x0001700000047ab9 */ /* 0x000fce0000000a00 */
[----:B------:R-:W1:Y:S08]  /*2170*/  LDC.64 R98, c[0x0][0x5b0] ;  /* 0x00016c00ff627b82 */ /* 0x000e700000000a00 */
[----:B------:R-:W2:Y:S01]  /*2180*/  LDC.64 R90, c[0x0][0x5a8] ;  /* 0x00016a00ff5a7b82 */ /* 0x000ea20000000a00 */
[-C--:B0-----:R-:W-:Y:S02]  /*2190*/  IMAD R6, R15, R92.reuse, RZ ;  /* 0x0000005c0f067224 */ /* 0x081fe400078e02ff */
[----:B------:R-:W-:-:S04]  /*21a0*/  IMAD.WIDE.U32 R96, R23, R92, R8 ;  /* 0x0000005c17607225 */ /* 0x000fc800078e0008 */
[----:B------:R-:W-:Y:S02]  /*21b0*/  IMAD R111, R23, R93, R6 ;  /* 0x0000005d176f7224 */ /* 0x000fe400078e0206 */
[-C--:B-1----:R-:W-:Y:S02]  /*21c0*/  IMAD R6, R101, R98.reuse, RZ ;  /* 0x0000006265067224 */ /* 0x082fe400078e02ff */
[----:B------:R-:W-:Y:S02]  /*21d0*/  IMAD.IADD R95, R97, 0x1, R111 ;  /* 0x00000001615f7824 */ /* 0x000fe400078e026f */
[----:B------:R-:W-:Y:S02]  /*21e0*/  IMAD.MOV.U32 R94, RZ, RZ, R96 ;  /* 0x000000ffff5e7224 */ /* 0x000fe400078e0060 */
[C---:B------:R-:W-:Y:S02]  /*21f0*/  IMAD R107, R113.reuse, R99, R6 ;  /* 0x00000063716b7224 */ /* 0x040fe400078e0206 */
[----:B------:R-:W-:-:S04]  /*2200*/  IMAD.WIDE.U32 R6, R113, R98, R94 ;  /* 0x0000006271067225 */ /* 0x000fc800078e005e */
[----:B------:R-:W-:Y:S01]  /*2210*/  IMAD.IADD R5, R7, 0x1, R107 ;  /* 0x0000000107057824 */ /* 0x000fe200078e026b */
[----:B--2---:R-:W-:-:S04]  /*2220*/  LEA R14, P1, R6, R90, 0x2 ;  /* 0x0000005a060e7211 */ /* 0x004fc800078210ff */
[----:B------:R-:W-:-:S05]  /*2230*/  LEA.HI.X R15, R6, R91, R5, 0x2, P1 ;  /* 0x0000005b060f7211 */ /* 0x000fca00008f1405 */
[----:B------:R-:W2:Y:S01]  /*2240*/  @P0 LDG.E.LTC128B R5, desc[UR36][R14.64] ;  /* 0x000000240e050981 */ /* 0x000ea2000c1e1920 */
[----:B------:R-:W-:Y:S01]  /*2250*/  LEA R12, P1, R102, UR4, 0x2 ;  /* 0x00000004660c7c11 */ /* 0x000fe2000f8210ff */
[----:B------:R-:W-:Y:S01]  /*2260*/  IMAD.WIDE.U32 R6, R113, R98, R8 ;  /* 0x0000006271067225 */ /* 0x000fe200078e0008 */
[----:B------:R-:W-:Y:S01]  /*2270*/  ISETP.GT.AND P4, PT, R4, 0x1, PT ;  /* 0x000000010400780c */ /* 0x000fe20003f84270 */
[----:B------:R-:W-:Y:S01]  /*2280*/  BSSY B1, `(.L_x_30) ;  /* 0x0000013000017945 */ /* 0x000fe20003800000 */
[----:B------:R-:W-:Y:S01]  /*2290*/  LEA.HI.X R13, R102, UR5, R13, 0x2, P1 ;  /* 0x00000005660d7c11 */ /* 0x000fe200088f140d */
[----:B------:R-:W-:Y:S01]  /*22a0*/  IMAD.IADD R7, R107, 0x1, R7 ;  /* 0x000000016b077824 */ /* 0x000fe200078e0207 */
[----:B------:R-:W-:Y:S01]  /*22b0*/  ISETP.GT.AND P1, PT, R3, RZ, P4 ;  /* 0x000000ff0300720c */ /* 0x000fe20002724270 */
[C---:B------:R-:W-:Y:S01]  /*22c0*/  IMAD.SHL.U32 R102, R98.reuse, 0x8, RZ ;  /* 0x0000000862667824 */ /* 0x040fe200078e00ff */
[----:B------:R-:W-:Y:S02]  /*22d0*/  SHF.L.U64.HI R103, R98, 0x3, R99 ;  /* 0x0000000362677819 */ /* 0x000fe40000010263 */
[----:B------:R-:W-:-:S02]  /*22e0*/  P2R R105, PR, RZ, 0x10 ;  /* 0x00000010ff697803 */ /* 0x000fc40000000000 */
[----:B--2---:R-:W-:-:S05]  /*22f0*/  LOP3.LUT R20, R5, 0xffffe000, RZ, 0xc0, !PT ;  /* 0xffffe00005147812 */ /* 0x004fca00078ec0ff */
[----:B------:R-:W-:Y:S01]  /*2300*/  FMUL R93, R20, R89 ;  /* 0x00000059145d7220 */ /* 0x000fe20000400000 */
[----:B------:R-:W-:-:S04]  /*2310*/  IMAD.WIDE.U32 R20, R23, R92, R6 ;  /* 0x0000005c17147225 */ /* 0x000fc800078e0006 */
[----:B------:R-:W-:Y:S01]  /*2320*/  FFMA R93, R56, R88, R93 ;  /* 0x00000058385d7223 */ /* 0x000fe2000000005d */
[----:B------:R-:W-:Y:S01]  /*2330*/  IMAD.IADD R7, R111, 0x1, R21 ;  /* 0x000000016f077824 */ /* 0x000fe200078e0215 */
[----:B------:R-:W-:-:S03]  /*2340*/  LEA R6, P2, R20, R90, 0x2 ;  /* 0x0000005a14067211 */ /* 0x000fc600078410ff */
[----:B------:R-:W-:Y:S02]  /*2350*/  F2FP.TF32.F32.PACK_B R93, R93 ;  /* 0x0000005dff5d723e */ /* 0x000fe400024050ff */
[----:B------:R-:W-:Y:S01]  /*2360*/  LEA.HI.X R7, R20, R91, R7, 0x2, P2 ;  /* 0x0000005b14077211 */ /* 0x000fe200010f1407 */
[----:B------:R-:W-:Y:S02]  /*2370*/  IMAD.WIDE.U32 R20, R113, R98, R102 ;  /* 0x0000006271147225 */ /* 0x000fe400078e0066 */
[----:B------:R0:W-:Y:S01]  /*2380*/  @P0 STG.E desc[UR36][R12.64], R93 ;  /* 0x0000005d0c000986 */ /* 0x0001e2000c101924 */
[----:B------:R-:W-:Y:S05]  /*2390*/  @!P1 BRA `(.L_x_31) ;  /* 0x0000000000049947 */ /* 0x000fea0003800000 */
[----:B------:R1:W5:Y:S02]  /*23a0*/  LDG.E.LTC128B R5, desc[UR36][R6.64+0x4] ;  /* 0x0000042406057981 */ /* 0x000364000c1e1920 */
.L_x_31:
[----:B------:R-:W-:Y:S05]  /*23b0*/  BSYNC B1 ;  /* 0x0000000000017941 */ /* 0x000fea0003800000 */
.L_x_30:
[----:B-----5:R-:W-:Y:S01]  /*23c0*/  LOP3.LUT R14, R5, 0xffffe000, RZ, 0xc0, !PT ;  /* 0xffffe000050e7812 */ /* 0x020fe200078ec0ff */
[----:B------:R-:W-:Y:S01]  /*23d0*/  IMAD.IADD R107, R107, 0x1, R21 ;  /* 0x000000016b6b7824 */ /* 0x000fe200078e0215 */
[----:B------:R-:W-:Y:S01]  /*23e0*/  IADD3 R15, P2, R96, R20, RZ ;  /* 0x00000014600f7210 */ /* 0x000fe20007f5e0ff */
[----:B0-----:R-:W-:Y:S01]  /*23f0*/  IMAD.MOV.U32 R93, RZ, RZ, R5 ;  /* 0x000000ffff5d7224 */ /* 0x001fe200078e0005 */
[----:B------:R-:W-:Y:S01]  /*2400*/  ISETP.GT.AND P0, PT, R3, 0x8, P6 ;  /* 0x000000080300780c */ /* 0x000fe20003704270 */
[----:B------:R-:W-:Y:S02]  /*2410*/  FMUL R14, R14, R89 ;  /* 0x000000590e0e7220 */ /* 0x000fe40000400000 */
[----:B------:R-:W-:Y:S02]  /*2420*/  IMAD.X R56, R107, 0x1, R95, P2 ;  /* 0x000000016b387824 */ /* 0x000fe400010e065f */
[----:B------:R-:W-:Y:S01]  /*2430*/  FFMA R115, R57, R88, R14 ;  /* 0x0000005839737223 */ /* 0x000fe2000000000e */
[----:B------:R-:W-:-:S04]  /*2440*/  LEA R14, P2, R15, R90, 0x2 ;  /* 0x0000005a0f0e7211 */ /* 0x000fc800078410ff */
[----:B------:R-:W-:Y:S02]  /*2450*/  F2FP.TF32.F32.PACK_B R115, R115 ;  /* 0x00000073ff73723e */ /* 0x000fe400024050ff */
[----:B------:R-:W-:-:S03]  /*2460*/  LEA.HI.X R15, R15, R91, R56, 0x2, P2 ;  /* 0x0000005b0f0f7211 */ /* 0x000fc600010f1438 */
[----:B------:R0:W-:Y:S04]  /*2470*/  @P1 STG.E desc[UR36][R12.64+0x4], R115 ;  /* 0x000004730c001986 */ /* 0x0001e8000c101924 */
[----:B------:R2:W3:Y:S01]  /*2480*/  @P0 LDG.E.LTC128B R93, desc[UR36][R14.64] ;  /* 0x000000240e5d0981 */ /* 0x0004e2000c1e1920 */
[----:B------:R-:W-:Y:S01]  /*2490*/  IADD3 R56, P1, R8, R20, RZ ;  /* 0x0000001408387210 */ /* 0x000fe20007f3e0ff */
[----:B------:R-:W-:Y:S01]  /*24a0*/  BSSY B1, `(.L_x_32) ;  /* 0x0000012000017945 */ /* 0x000fe20003800000 */
[----:B------:R-:W-:-:S03]  /*24b0*/  SHF.L.U64.HI R109, R10, 0x5, R11 ;  /* 0x000000050a6d7819 */ /* 0x000fc6000001020b */
[----:B------:R-:W-:Y:S01]  /*24c0*/  IMAD.X R57, R9, 0x1, R107, P1 ;  /* 0x0000000109397824 */ /* 0x000fe200008e066b */
[----:B------:R-:W-:Y:S01]  /*24d0*/  ISETP.GT.AND P1, PT, R3, 0x8, P4 ;  /* 0x000000080300780c */ /* 0x000fe20002724270 */
[----:B------:R-:W-:Y:S02]  /*24e0*/  IMAD.SHL.U32 R107, R10, 0x20, RZ ;  /* 0x000000200a6b7824 */ /* 0x000fe400078e00ff */
[----:B------:R-:W-:-:S03]  /*24f0*/  IMAD.WIDE.U32 R56, R23, R92, R56 ;  /* 0x0000005c17387225 */ /* 0x000fc600078e0038 */
[----:B--2---:R-:W-:Y:S02]  /*2500*/  LEA R14, P3, R56, R90, 0x2 ;  /* 0x0000005a380e7211 */ /* 0x004fe400078610ff */
[----:B---3--:R-:W-:-:S05]  /*2510*/  LOP3.LUT R20, R93, 0xffffe000, RZ, 0xc0, !PT ;  /* 0xffffe0005d147812 */ /* 0x008fca00078ec0ff */
[----:B------:R-:W-:Y:S01]  /*2520*/  FMUL R5, R20, R89 ;  /* 0x0000005914057220 */ /* 0x000fe20000400000 */
[----:B------:R-:W-:-:S03]  /*2530*/  IADD3 R20, P2, R107, R12, RZ ;  /* 0x0000000c6b147210 */ /* 0x000fc60007f5e0ff */
[----:B------:R-:W-:Y:S01]  /*2540*/  FFMA R117, R58, R88, R5 ;  /* 0x000000583a757223 */ /* 0x000fe20000000005 */
[----:B------:R-:W-:Y:S02]  /*2550*/  IMAD.IADD R5, R111, 0x1, R57 ;  /* 0x000000016f057824 */ /* 0x000fe400078e0239 */
[----:B------:R-:W-:Y:S02]  /*2560*/  IMAD.X R21, R109, 0x1, R13, P2 ;  /* 0x000000016d157824 */ /* 0x000fe400010e060d */
[----:B------:R-:W-:Y:S02]  /*2570*/  F2FP.TF32.F32.PACK_B R117, R117 ;  /* 0x00000075ff75723e */ /* 0x000fe400024050ff */
[----:B------:R-:W-:-:S03]  /*2580*/  LEA.HI.X R15, R56, R91, R5, 0x2, P3 ;  /* 0x0000005b380f7211 */ /* 0x000fc600018f1405 */
[----:B------:R0:W-:Y:S01]  /*2590*/  @P0 STG.E desc[UR36][R20.64], R117 ;  /* 0x0000007514000986 */ /* 0x0001e2000c101924 */
[----:B------:R-:W-:Y:S05]  /*25a0*/  @!P1 BRA `(.L_x_33) ;  /* 0x0000000000049947 */ /* 0x000fea0003800000 */
[----:B------:R2:W5:Y:S02]  /*25b0*/  LDG.E.LTC128B R93, desc[UR36][R14.64+0x4] ;  /* 0x000004240e5d7981 */ /* 0x000564000c1e1920 */
.L_x_33:
[----:B------:R-:W-:Y:S05]  /*25c0*/  BSYNC B1 ;  /* 0x0000000000017941 */ /* 0x000fea0003800000 */
.L_x_32:
[----:B-----5:R-:W-:Y:S01]  /*25d0*/  LOP3.LUT R56, R93, 0xffffe000, RZ, 0xc0, !PT ;  /* 0xffffe0005d387812 */ /* 0x020fe200078ec0ff */
[----:B------:R-:W-:Y:S01]  /*25e0*/  BSSY B1, `(.L_x_34) ;  /* 0x000000c000017945 */ /* 0x000fe20003800000 */
[----:B------:R-:W-:Y:S01]  /*25f0*/  ISETP.GT.AND P4, PT, R4, 0x8, PT ;  /* 0x000000080400780c */ /* 0x000fe20003f84270 */
[----:B------:R-:W-:Y:S02]  /*2600*/  IMAD.SHL.U32 R5, R10, 0x200, RZ ;  /* 0x000002000a057824 */ /* 0x000fe400078e00ff */
[----:B------:R-:W-:Y:S01]  /*2610*/  FMUL R56, R56, R89 ;  /* 0x0000005938387220 */ /* 0x000fe20000400000 */
[----:B------:R-:W-:Y:S02]  /*2620*/  ISETP.GT.AND P0, PT, R3, RZ, P4 ;  /* 0x000000ff0300720c */ /* 0x000fe40002704270 */
[----:B------:R-:W-:Y:S01]  /*2630*/  P2R R106, PR, RZ, 0x10 ;  /* 0x00000010ff6a7803 */ /* 0x000fe20000000000 */
[----:B------:R-:W-:Y:S01]  /*2640*/  FFMA R59, R59, R88, R56 ;  /* 0x000000583b3b7223 */ /* 0x000fe20000000038 */
[----:B------:R-:W-:-:S04]  /*2650*/  IMAD.MOV.U32 R56, RZ, RZ, R93 ;  /* 0x000000ffff387224 */ /* 0x000fc800078e005d */
[----:B------:R-:W-:-:S05]  /*2660*/  F2FP.TF32.F32.PACK_B R59, R59 ;  /* 0x0000003bff3b723e */ /* 0x000fca00024050ff */
[----:B------:R3:W-:Y:S01]  /*2670*/  @P1 STG.E desc[UR36][R20.64+0x4], R59 ;  /* 0x0000043b14001986 */ /* 0x0007e2000c101924 */
[----:B------:R-:W-:Y:S05]  /*2680*/  @!P0 BRA `(.L_x_35) ;  /* 0x0000000000048947 */ /* 0x000fea0003800000 */
[----:B------:R4:W5:Y:S02]  /*2690*/  LDG.E.LTC128B R56, desc[UR36][R6.64+0x20] ;  /* 0x0000202406387981 */ /* 0x000964000c1e1920 */
.L_x_35:
[----:B------:R-:W-:Y:S05]  /*26a0*/  BSYNC B1 ;  /* 0x0000000000017941 */ /* 0x000fea0003800000 */
.L_x_34:
[----:B-----5:R-:W-:Y:S01]  /*26b0*/  LOP3.LUT R58, R56, 0xffffe000, RZ, 0xc0, !PT ;  /* 0xffffe000383a7812 */ /* 0x020fe200078ec0ff */
[----:B------:R-:W-:Y:S01]  /*26c0*/  BSSY B1, `(.L_x_36) ;  /* 0x000000d000017945 */ /* 0x000fe20003800000 */
[----:B------:R-:W-:Y:S02]  /*26d0*/  SHF.L.U64.HI R93, R10, 0x9, R11 ;  /* 0x000000090a5d7819 */ /* 0x000fe4000001020b */
[----:B------:R-:W-:Y:S01]  /*26e0*/  IADD3 R10, P1, P2, R5, R12, R107 ;  /* 0x0000000c050a7210 */ /* 0x000fe20007a3e06b */
[----:B------:R-:W-:Y:S01]  /*26f0*/  FMUL R57, R58, R89 ;  /* 0x000000593a397220 */ /* 0x000fe20000400000 */
[----:B------:R-:W-:Y:S02]  /*2700*/  ISETP.GT.AND P3, PT, R4, 0x9, PT ;  /* 0x000000090400780c */ /* 0x000fe40003f64270 */
[----:B------:R-:W-:Y:S01]  /*2710*/  IADD3.X R11, R93, R13, R109, P1, P2 ;  /* 0x0000000d5d0b7210 */ /* 0x000fe20000fe446d */
[----:B------:R-:W-:Y:S01]  /*2720*/  FFMA R57, R60, R88, R57 ;  /* 0x000000583c397223 */ /* 0x000fe20000000039 */
[----:B------:R-:W-:-:S02]  /*2730*/  ISETP.GT.AND P1, PT, R3, RZ, P3 ;  /* 0x000000ff0300720c */ /* 0x000fc40001f24270 */
[----:B------:R-:W-:Y:S02]  /*2740*/  P2R R107, PR, RZ, 0x8 ;  /* 0x00000008ff6b7803 */ /* 0x000fe40000000000 */
[----:B------:R-:W-:-:S05]  /*2750*/  F2FP.TF32.F32.PACK_B R57, R57 ;  /* 0x00000039ff39723e */ /* 0x000fca00024050ff */
[----:B------:R0:W-:Y:S04]  /*2760*/  @P0 STG.E desc[UR36][R12.64+0x20], R57 ;  /* 0x000020390c000986 */ /* 0x0001e8000c101924 */
[----:B------:R-:W-:Y:S05]  /*2770*/  @!P1 BRA `(.L_x_37) ;  /* 0x0000000000049947 */ /* 0x000fea0003800000 */
[----:B------:R0:W5:Y:S02]  /*2780*/  LDG.E.LTC128B R56, desc[UR36][R6.64+0x24] ;  /* 0x0000242406387981 */ /* 0x000164000c1e1920 */
.L_x_37:
[----:B------:R-:W-:Y:S05]  /*2790*/  BSYNC B1 ;  /* 0x0000000000017941 */ /* 0x000fea0003800000 */
.L_x_36:
[----:B-----5:R-:W-:Y:S01]  /*27a0*/  LOP3.LUT R58, R56, 0xffffe000, RZ, 0xc0, !PT ;  /* 0xffffe000383a7812 */ /* 0x020fe200078ec0ff */
[----:B------:R-:W-:Y:S01]  /*27b0*/  BSSY B1, `(.L_x_38) ;  /* 0x0000008000017945 */ /* 0x000fe20003800000 */
[----:B------:R-:W-:-:S03]  /*27c0*/  ISETP.GT.AND P0, PT, R3, 0x8, P4 ;  /* 0x000000080300780c */ /* 0x000fc60002704270 */
[----:B------:R-:W-:-:S04]  /*27d0*/  FMUL R58, R58, R89 ;  /* 0x000000593a3a7220 */ /* 0x000fc80000400000 */
[----:B------:R-:W-:-:S05]  /*27e0*/  FFMA R61, R61, R88, R58 ;  /* 0x000000583d3d7223 */ /* 0x000fca000000003a */
[----:B------:R-:W-:-:S05]  /*27f0*/  F2FP.TF32.F32.PACK_B R61, R61 ;  /* 0x0000003dff3d723e */ /* 0x000fca00024050ff */
[----:B------:R0:W-:Y:S01]  /*2800*/  @P1 STG.E desc[UR36][R12.64+0x24], R61 ;  /* 0x0000243d0c001986 */ /* 0x0001e2000c101924 */
[----:B------:R-:W-:Y:S05]  /*2810*/  @!P0 BRA `(.L_x_39) ;  /* 0x0000000000048947 */ /* 0x000fea0003800000 */
[----:B------:R0:W5:Y:S02]  /*2820*/  LDG.E.LTC128B R56, desc[UR36][R14.64+0x20] ;  /* 0x000020240e387981 */ /* 0x000164000c1e1920 */
.L_x_39:
[----:B------:R-:W-:Y:S05]  /*2830*/  BSYNC B1 ;  /* 0x0000000000017941 */ /* 0x000fea0003800000 */
.L_x_38:
[----:B-----5:R-:W-:Y:S01]  /*2840*/  LOP3.LUT R58, R56, 0xffffe000, RZ, 0xc0, !PT ;  /* 0xffffe000383a7812 */ /* 0x020fe200078ec0ff */
[----:B------:R-:W-:Y:S01]  /*2850*/  BSSY B1, `(.L_x_40) ;  /* 0x0000008000017945 */ /* 0x000fe20003800000 */
[----:B------:R-:W-:-:S03]  /*2860*/  ISETP.GT.AND P1, PT, R3, 0x8, P3 ;  /* 0x000000080300780c */ /* 0x000fc60001f24270 */
[----:B0-----:R-:W-:-:S04]  /*2870*/  FMUL R57, R58, R89 ;  /* 0x000000593a397220 */ /* 0x001fc80000400000 */
[----:B------:R-:W-:-:S05]  /*2880*/  FFMA R57, R62, R88, R57 ;  /* 0x000000583e397223 */ /* 0x000fca0000000039 */
[----:B------:R-:W-:-:S05]  /*2890*/  F2FP.TF32.F32.PACK_B R57, R57 ;  /* 0x00000039ff39723e */ /* 0x000fca00024050ff */
[----:B------:R0:W-:Y:S01]  /*28a0*/  @P0 STG.E desc[UR36][R20.64+0x20], R57 ;  /* 0x0000203914000986 */ /* 0x0001e2000c101924 */
[----:B------:R-:W-:Y:S05]  /*28b0*/  @!P1 BRA `(.L_x_41) ;  /* 0x0000000000049947 */ /* 0x000fea0003800000 */
[----:B------:R0:W5:Y:S02]  /*28c0*/  LDG.E.LTC128B R56, desc[UR36][R14.64+0x24] ;  /* 0x000024240e387981 */ /* 0x000164000c1e1920 */
.L_x_41:
[----:B------:R-:W-:Y:S05]  /*28d0*/  BSYNC B1 ;  /* 0x0000000000017941 */ /* 0x000fea0003800000 */
.L_x_40:
[----:B-----5:R-:W-:Y:S01]  /*28e0*/  LOP3.LUT R58, R56, 0xffffe000, RZ, 0xc0, !PT ;  /* 0xffffe000383a7812 */ /* 0x020fe200078ec0ff */
[----:B------:R-:W-:Y:S01]  /*28f0*/  BSSY B1, `(.L_x_42) ;  /* 0x000000d000017945 */ /* 0x000fe20003800000 */
[----:B------:R-:W-:Y:S01]  /*2900*/  IADD3 R113, P0, R113, 0x80, RZ ;  /* 0x0000008071717810 */ /* 0x000fe20007f1e0ff */
[----:B------:R-:W-:Y:S01]  /*2910*/  IMAD.MOV.U32 R100, RZ, RZ, R56 ;  /* 0x000000ffff647224 */ /* 0x000fe200078e0038 */
[----:B------:R-:W-:Y:S01]  /*2920*/  ISETP.GT.AND P2, PT, R4, 0x10, PT ;  /* 0x000000100400780c */ /* 0x000fe20003f44270 */
[----:B------:R-:W-:Y:S02]  /*2930*/  FMUL R58, R58, R89 ;  /* 0x000000593a3a7220 */ /* 0x000fe40000400000 */
[----:B0-----:R-:W-:Y:S01]  /*2940*/  IMAD.X R57, RZ, RZ, R101, P0 ;  /* 0x000000ffff397224 */ /* 0x001fe200000e0665 */
[----:B------:R-:W-:Y:S01]  /*2950*/  ISETP.GT.AND P0, PT, R3, RZ, P2 ;  /* 0x000000ff0300720c */ /* 0x000fe20001704270 */
[----:B------:R-:W-:Y:S01]  /*2960*/  FFMA R63, R63, R88, R58 ;  /* 0x000000583f3f7223 */ /* 0x000fe2000000003a */
[----:B------:R-:W-:-:S04]  /*2970*/  P2R R101, PR, RZ, 0x4 ;  /* 0x00000004ff657803 */ /* 0x000fc80000000000 */
[----:B------:R-:W-:-:S05]  /*2980*/  F2FP.TF32.F32.PACK_B R63, R63 ;  /* 0x0000003fff3f723e */ /* 0x000fca00024050ff */
[----:B------:R0:W-:Y:S02]  /*2990*/  @P1 STG.E desc[UR36][R20.64+0x24], R63 ;  /* 0x0000243f14001986 */ /* 0x0001e4000c101924 */
[----:B------:R-:W-:Y:S05]  /*29a0*/  @!P0 BRA `(.L_x_43) ;  /* 0x0000000000048947 */ /* 0x000fea0003800000 */
[----:B------:R0:W5:Y:S02]  /*29b0*/  LDG.E.LTC128B R100, desc[UR36][R6.64+0x40] ;  /* 0x0000402406647981 */ /* 0x000164000c1e1920 */
.L_x_43:
[----:B------:R-:W-:Y:S05]  /*29c0*/  BSYNC B1 ;  /* 0x0000000000017941 */ /* 0x000fea0003800000 */
.L_x_42:
[----:B-----5:R-:W-:Y:S01]  /*29d0*/  LOP3.LUT R56, R100, 0xffffe000, RZ, 0xc0, !PT ;  /* 0xffffe00064387812 */ /* 0x020fe200078ec0ff */
[-C--:B------:R-:W-:Y:S01]  /*29e0*/  IMAD R58, R57, R98.reuse, RZ ;  /* 0x00000062393a7224 */ /* 0x080fe200078e02ff */
[----:B------:R-:W-:Y:S01]  /*29f0*/  ISETP.GT.AND P1, PT, R4, 0x11, PT ;  /* 0x000000110400780c */ /* 0x000fe20003f24270 */
[C---:B0-----:R-:W-:Y:S01]  /*2a00*/  IMAD.WIDE.U32 R62, R113.reuse, R98, R102 ;  /* 0x00000062713e7225 */ /* 0x041fe200078e0066 */
[----:B------:R-:W-:Y:S03]  /*2a10*/  BSSY B1, `(.L_x_44) ;  /* 0x000001f000017945 */ /* 0x000fe60003800000 */
[----:B------:R-:W-:Y:S01]  /*2a20*/  FMUL R57, R56, R89 ;  /* 0x0000005938397220 */ /* 0x000fe20000400000 */
[----:B------:R-:W-:-:S03]  /*2a30*/  IMAD R99, R113, R99, R58 ;  /* 0x0000006371637224 */ /* 0x000fc600078e023a */
[----:B------:R-:W-:Y:S01]  /*2a40*/  FFMA R97, R64, R88, R57 ;  /* 0x0000005840617223 */ /* 0x000fe20000000039 */
[----:B---3--:R-:W-:-:S04]  /*2a50*/  IMAD.WIDE.U32 R58, R113, R98, R8 ;  /* 0x00000062713a7225 */ /* 0x008fc800078e0008 */
[----:B------:R-:W-:Y:S01]  /*2a60*/  F2FP.TF32.F32.PACK_B R97, R97 ;  /* 0x00000061ff61723e */ /* 0x000fe200024050ff */
[----:B------:R-:W-:Y:S02]  /*2a70*/  IMAD.IADD R59, R99, 0x1, R59 ;  /* 0x00000001633b7824 */ /* 0x000fe400078e023b */
[----:B------:R-:W-:Y:S02]  /*2a80*/  IMAD.WIDE.U32 R56, R113, R98, R94 ;  /* 0x0000006271387225 */ /* 0x000fe400078e005e */
[----:B------:R0:W-:Y:S02]  /*2a90*/  @P0 STG.E desc[UR36][R12.64+0x40], R97 ;  /* 0x000040610c000986 */ /* 0x0001e4000c101924 */
[----:B------:R-:W-:Y:S01]  /*2aa0*/  IMAD.WIDE.U32 R60, R23, R92, R58 ;  /* 0x0000005c173c7225 */ /* 0x000fe200078e003a */
[----:B------:R-:W-:-:S03]  /*2ab0*/  LEA R58, P0, R56, R90, 0x2 ;  /* 0x0000005a383a7211 */ /* 0x000fc600078010ff */
[----:B------:R-:W-:Y:S02]  /*2ac0*/  IMAD.IADD R57, R57, 0x1, R99 ;  /* 0x0000000139397824 */ /* 0x000fe400078e0263 */
[----:B------:R-:W-:-:S03]  /*2ad0*/  IMAD.IADD R99, R99, 0x1, R63 ;  /* 0x0000000163637824 */ /* 0x000fc600078e023f */
[----:B------:R-:W-:Y:S01]  /*2ae0*/  LEA.HI.X R59, R56, R91, R57, 0x2, P0 ;  /* 0x0000005b383b7211 */ /* 0x000fe200000f1439 */
[----:B------:R-:W-:Y:S01]  /*2af0*/  IMAD.IADD R57, R111, 0x1, R61 ;  /* 0x000000016f397824 */ /* 0x000fe200078e023d */
[----:B------:R-:W-:-:S04]  /*2b00*/  LEA R56, P0, R60, R90, 0x2 ;  /* 0x0000005a3c387211 */ /* 0x000fc800078010ff */
[----:B------:R-:W-:Y:S02]  /*2b10*/  LEA.HI.X R57, R60, R91, R57, 0x2, P0 ;  /* 0x0000005b3c397211 */ /* 0x000fe400000f1439 */
[----:B------:R-:W-:-:S05]  /*2b20*/  IADD3 R96, P0, R96, R62, RZ ;  /* 0x0000003e60607210 */ /* 0x000fca0007f1e0ff */
[----:B------:R-:W-:Y:S01]  /*2b30*/  IMAD.X R94, R99, 0x1, R95, P0 ;  /* 0x00000001635e7824 */ /* 0x000fe200000e065f */
[----:B------:R-:W-:-:S05]  /*2b40*/  IADD3 R62, P0, R8, R62, RZ ;  /* 0x0000003e083e7210 */ /* 0x000fca0007f1e0ff */
[----:B------:R-:W-:Y:S01]  /*2b50*/  IMAD.X R63, R9, 0x1, R99, P0 ;  /* 0x00000001093f7824 */ /* 0x000fe200000e0663 */
[----:B------:R-:W-:Y:S01]  /*2b60*/  LEA R60, P0, R96, R90, 0x2 ;  /* 0x0000005a603c7211 */ /* 0x000fe200078010ff */
[----:B------:R-:W-:-:S03]  /*2b70*/  IMAD.WIDE.U32 R62, R23, R92, R62 ;  /* 0x0000005c173e7225 */ /* 0x000fc600078e003e */
[----:B------:R-:W-:Y:S01]  /*2b80*/  LEA.HI.X R61, R96, R91, R94, 0x2, P0 ;  /* 0x0000005b603d7211 */ /* 0x000fe200000f145e */
[----:B------:R-:W-:Y:S01]  /*2b90*/  IMAD.IADD R9, R111, 0x1, R63 ;  /* 0x000000016f097824 */ /* 0x000fe200078e023f */
[----:B------:R-:W-:-:S04]  /*2ba0*/  LEA R8, P0, R62, R90, 0x2 ;  /* 0x0000005a3e087211 */ /* 0x000fc800078010ff */
[----:B------:R-:W-:Y:S02]  /*2bb0*/  LEA.HI.X R9, R62, R91, R9, 0x2, P0 ;  /* 0x0000005b3e097211 */ /* 0x000fe400000f1409 */
[----:B------:R-:W-:Y:S02]  /*2bc0*/  ISETP.GT.AND P0, PT, R3, RZ, P1 ;  /* 0x000000ff0300720c */ /* 0x000fe40000f04270 */
[----:B------:R-:W-:-:S11]  /*2bd0*/  P2R R91, PR, RZ, 0x2 ;  /* 0x00000002ff5b7803 */ /* 0x000fd60000000000 */
[----:B0-----:R-:W-:Y:S05]  /*2be0*/  @!P0 BRA `(.L_x_45) ;  /* 0x0000000000048947 */ /* 0x001fea0003800000 */
[----:B------:R0:W5:Y:S02]  /*2bf0*/  LDG.E.LTC128B R100, desc[UR36][R6.64+0x44] ;  /* 0x0000442406647981 */ /* 0x000164000c1e1920 */
.L_x_45:
[----:B------:R-:W-:Y:S05]  /*2c00*/  BSYNC B1 ;  /* 0x0000000000017941 */ /* 0x000fea0003800000 */
.L_x_44:
[----:B-----5:R-:W-:Y:S01]  /*2c10*/  LOP3.LUT R62, R100, 0xffffe000, RZ, 0xc0, !PT ;  /* 0xffffe000643e7812 */ /* 0x020fe200078ec0ff */
[----:B------:R-:W-:Y:S04]  /*2c20*/  BSSY B1, `(.L_x_46) ;  /* 0x0000008000017945 */ /* 0x000fe80003800000 */
[----:B------:R-:W-:-:S04]  /*2c30*/  FMUL R62, R62, R89 ;  /* 0x000000593e3e7220 */ /* 0x000fc80000400000 */
[----:B------:R-:W-:-:S05]  /*2c40*/  FFMA R65, R65, R88, R62 ;  /* 0x0000005841417223 */ /* 0x000fca000000003e */
[----:B------:R-:W-:-:S05]  /*2c50*/  F2FP.TF32.F32.PACK_B R65, R65 ;  /* 0x00000041ff41723e */ /* 0x000fca00024050ff */
[----:B------:R3:W-:Y:S01]  /*2c60*/  @P0 STG.E desc[UR36][R12.64+0x44], R65 ;  /* 0x000044410c000986 */ /* 0x0007e2000c101924 */
[----:B------:R-:W-:-:S13]  /*2c70*/  ISETP.GT.AND P0, PT, R3, 0x8, P2 ;  /* 0x000000080300780c */ /* 0x000fda0001704270 */
[----:B---3--:R-:W-:Y:S05]  /*2c80*/  @!P0 BRA `(.L_x_47) ;  /* 0x0000000000048947 */ /* 0x008fea0003800000 */
[----:B------:R3:W5:Y:S02]  /*2c90*/  LDG.E.LTC128B R100, desc[UR36][R14.64+0x40] ;  /* 0x000040240e647981 */ /* 0x000764000c1e1920 */
.L_x_47:
[----:B------:R-:W-:Y:S05]  /*2ca0*/  BSYNC B1 ;  /* 0x0000000000017941 */ /* 0x000fea0003800000 */
.L_x_46:
[----:B-----5:R-:W-:Y:S01]  /*2cb0*/  LOP3.LUT R62, R100, 0xffffe000, RZ, 0xc0, !PT ;  /* 0xffffe000643e7812 */ /* 0x020fe200078ec0ff */
[----:B------:R-:W-:Y:S04]  /*2cc0*/  BSSY B1, `(.L_x_48) ;  /* 0x0000008000017945 */ /* 0x000fe80003800000 */
[----:B------:R-:W-:-:S04]  /*2cd0*/  FMUL R23, R62, R89 ;  /* 0x000000593e177220 */ /* 0x000fc80000400000 */
[----:B------:R-:W-:-:S05]  /*2ce0*/  FFMA R23, R66, R88, R23 ;  /* 0x0000005842177223 */ /* 0x000fca0000000017 */
[----:B------:R-:W-:-:S05]  /*2cf0*/  F2FP.TF32.F32.PACK_B R23, R23 ;  /* 0x00000017ff17723e */ /* 0x000fca00024050ff */
[----:B------:R0:W-:Y:S01]  /*2d00*/  @P0 STG.E desc[UR36][R20.64+0x40], R23 ;  /* 0x0000401714000986 */ /* 0x0001e2000c101924 */
[----:B------:R-:W-:-:S13]  /*2d10*/  ISETP.GT.AND P0, PT, R3, 0x8, P1 ;  /* 0x000000080300780c */ /* 0x000fda0000f04270 */
[----:B0-----:R-:W-:Y:S05]  /*2d20*/  @!P0 BRA `(.L_x_49) ;  /* 0x0000000000048947 */ /* 0x001fea0003800000 */
[----:B------:R0:W5:Y:S02]  /*2d30*/  LDG.E.LTC128B R100, desc[UR36][R14.64+0x44] ;  /* 0x000044240e647981 */ /* 0x000164000c1e1920 */
.L_x_49:
[----:B------:R-:W-:Y:S05]  /*2d40*/  BSYNC B1 ;  /* 0x0000000000017941 */ /* 0x000fea0003800000 */
.L_x_48:
[----:B-----5:R-:W-:Y:S01]  /*2d50*/  LOP3.LUT R62, R100, 0xffffe000, RZ, 0xc0, !PT ;  /* 0xffffe000643e7812 */ /* 0x020fe200078ec0ff */
[----:B------:R-:W-:Y:S01]  /*2d60*/  BSSY B1, `(.L_x_50) ;  /* 0x000000a000017945 */ /* 0x000fe20003800000 */
[----:B------:R-:W-:-:S03]  /*2d70*/  ISETP.GT.AND P2, PT, R4, 0x18, PT ;  /* 0x000000180400780c */ /* 0x000fc60003f44270 */
[----:B------:R-:W-:Y:S01]  /*2d80*/  FMUL R62, R62, R89 ;  /* 0x000000593e3e7220 */ /* 0x000fe20000400000 */
[----:B------:R-:W-:-:S03]  /*2d90*/  P2R R90, PR, RZ, 0x4 ;  /* 0x00000004ff5a7803 */ /* 0x000fc60000000000 */
[----:B------:R-:W-:-:S05]  /*2da0*/  FFMA R67, R67, R88, R62 ;  /* 0x0000005843437223 */ /* 0x000fca000000003e */
[----:B------:R-:W-:-:S05]  /*2db0*/  F2FP.TF32.F32.PACK_B R67, R67 ;  /* 0x00000043ff43723e */ /* 0x000fca00024050ff */
[----:B------:R0:W-:Y:S01]  /*2dc0*/  @P0 STG.E desc[UR36][R20.64+0x44], R67 ;  /* 0x0000444314000986 */ /* 0x0001e2000c101924 */
[----:B------:R-:W-:-:S13]  /*2dd0*/  ISETP.GT.AND P0, PT, R3, RZ, P2 ;  /* 0x000000ff0300720c */ /* 0x000fda0001704270 */
[----:B0-----:R-:W-:Y:S05]  /*2de0*/  @!P0 BRA `(.L_x_51) ;  /* 0x0000000000048947 */ /* 0x001fea0003800000 */
[----:B------:R0:W5:Y:S02]  /*2df0*/  LDG.E.LTC128B R100, desc[UR36][R6.64+0x60] ;  /* 0x0000602406647981 */ /* 0x000164000c1e1920 */
.L_x_51:
[----:B------:R-:W-:Y:S05]  /*2e00*/  BSYNC B1 ;  /* 0x0000000000017941 */ /* 0x000fea0003800000 */
.L_x_50:
        /* <DEDUP_REMOVED lines=11> */
.L_x_53:
[----:B------:R-:W-:Y:S05]  /*2ec0*/  BSYNC B1 ;  /* 0x0000000000017941 */ /* 0x000fea0003800000 */
.L_x_52:
        /* <DEDUP_REMOVED lines=9> */
.L_x_55:
[----:B------:R-:W-:Y:S05]  /*2f60*/  BSYNC B1 ;  /* 0x0000000000017941 */ /* 0x000fea0003800000 */
.L_x_54:
        /* <DEDUP_REMOVED lines=9> */
.L_x_57:
[----:B------:R-:W-:Y:S05]  /*3000*/  BSYNC B1 ;  /* 0x0000000000017941 */ /* 0x000fea0003800000 */
.L_x_56:
        /* <DEDUP_REMOVED lines=11> */
.L_x_59:
[----:B------:R-:W-:Y:S05]  /*30c0*/  BSYNC B1 ;  /* 0x0000000000017941 */ /* 0x000fea0003800000 */
.L_x_58:
        /* <DEDUP_REMOVED lines=11> */
.L_x_61:
[----:B------:R-:W-:Y:S05]  /*3180*/  BSYNC B1 ;  /* 0x0000000000017941 */ /* 0x000fea0003800000 */
.L_x_60:
        /* <DEDUP_REMOVED lines=9> */
.L_x_63:
[----:B------:R-:W-:Y:S05]  /*3220*/  BSYNC B1 ;  /* 0x0000000000017941 */ /* 0x000fea0003800000 */
.L_x_62:
        /* <DEDUP_REMOVED lines=9> */
.L_x_65:
[----:B------:R-:W-:Y:S05]  /*32c0*/  BSYNC B1 ;  /* 0x0000000000017941 */ /* 0x000fea0003800000 */
.L_x_64:
        /* <DEDUP_REMOVED lines=11> */
.L_x_67:
[----:B------:R-:W-:Y:S05]  /*3380*/  BSYNC B1 ;  /* 0x0000000000017941 */ /* 0x000fea0003800000 */
.L_x_66:
[----:B-----5:R-:W-:Y:S01]  /*3390*/  LOP3.LUT R62, R100, 0xffffe000, RZ, 0xc0, !PT ;  /* 0xffffe000643e7812 */ /* 0x020fe200078ec0ff */
[----:B------:R-:W-:Y:S01]  /*33a0*/  BSSY B1, `(.L_x_68) ;  /* 0x000000a000017945 */ /* 0x000fe20003800000 */
[----:B------:R-:W-:-:S03]  /*33b0*/  ISETP.GT.AND P5, PT, R4, 0x29, PT ;  /* 0x000000290400780c */ /* 0x000fc60003fa4270 */
[----:B------:R-:W-:-:S04]  /*33c0*/  FMUL R23, R62, R89 ;  /* 0x000000593e177220 */ /* 0x000fc80000400000 */
[----:B------:R-:W-:-:S05]  /*33d0*/  FFMA R23, R76, R88, R23 ;  /* 0x000000584c177223 */ /* 0x000fca0000000017 */
[----:B------:R-:W-:-:S05]  /*33e0*/  F2FP.TF32.F32.PACK_B R23, R23 ;  /* 0x00000017ff17723e */ /* 0x000fca00024050ff */
[----:B------:R1:W-:Y:S01]  /*33f0*/  @P0 STG.E desc[UR36][R12.64+0xa0], R23 ;  /* 0x0000a0170c000986 */ /* 0x0003e2000c101924 */
[----:B------:R-:W-:Y:S02]  /*3400*/  ISETP.GT.AND P0, PT, R3, RZ, P5 ;  /* 0x000000ff0300720c */ /* 0x000fe40002f04270 */
[----:B-1----:R-:W-:-:S11]  /*3410*/  P2R R23, PR, RZ, 0x20 ;  /* 0x00000020ff177803 */ /* 0x002fd60000000000 */
[----:B------:R-:W-:Y:S05]  /*3420*/  @!P0 BRA `(.L_x_69) ;  /* 0x0000000000048947 */ /* 0x000fea0003800000 */
[----:B------:R1:W5:Y:S02]  /*3430*/  LDG.E.LTC128B R100, desc[UR36][R6.64+0xa4] ;  /* 0x0000a42406647981 */ /* 0x000364000c1e1920 */
.L_x_69:
[----:B------:R-:W-:Y:S05]  /*3440*/  BSYNC B1 ;  /* 0x0000000000017941 */ /* 0x000fea0003800000 */
.L_x_68:
        /* <DEDUP_REMOVED lines=9> */
.L_x_71:
[----:B------:R-:W-:Y:S05]  /*34e0*/  BSYNC B1 ;  /* 0x0000000000017941 */ /* 0x000fea0003800000 */
.L_x_70:
        /* <DEDUP_REMOVED lines=9> */
.L_x_73:
[----:B------:R-:W-:Y:S05]  /*3580*/  BSYNC B1 ;  /* 0x0000000000017941 */ /* 0x000fea0003800000 */
.L_x_72:
[----:B-----5:R-:W-:Y:S01]  /*3590*/  LOP3.LUT R62, R100, 0xffffe000, RZ, 0xc0, !PT ;  /* 0xffffe000643e7812 */ /* 0x020fe200078ec0ff */
[----:B------:R-:W-:Y:S01]  /*35a0*/  BSSY B1, `(.L_x_74) ;  /* 0x0000009000017945 */ /* 0x000fe20003800000 */
[----:B------:R-:W-:-:S03]  /*35b0*/  ISETP.GT.AND P3, PT, R4, 0x30, PT ;  /* 0x000000300400780c */ /* 0x000fc60003f64270 */
[----:B------:R-:W-:-:S04]  /*35c0*/  FMUL R62, R62, R89 ;  /* 0x000000593e3e7220 */ /* 0x000fc80000400000 */
[----:B------:R-:W-:-:S05]  /*35d0*/  FFMA R79, R79, R88, R62 ;  /* 0x000000584f4f7223 */ /* 0x000fca000000003e */
[----:B------:R-:W-:-:S05]  /*35e0*/  F2FP.TF32.F32.PACK_B R79, R79 ;  /* 0x0000004fff4f723e */ /* 0x000fca00024050ff */
[----:B------:R0:W-:Y:S01]  /*35f0*/  @P0 STG.E desc[UR36][R20.64+0xa4], R79 ;  /* 0x0000a44f14000986 */ /* 0x0001e2000c101924 */
[----:B------:R-:W-:-:S13]  /*3600*/  ISETP.GT.AND P0, PT, R3, RZ, P3 ;  /* 0x000000ff0300720c */ /* 0x000fda0001f04270 */
[----:B0-----:R-:W-:Y:S05]  /*3610*/  @!P0 BRA `(.L_x_75) ;  /* 0x0000000000048947 */ /* 0x001fea0003800000 */
[----:B------:R0:W5:Y:S02]  /*3620*/  LDG.E.LTC128B R100, desc[UR36][R6.64+0xc0] ;  /* 0x0000c02406647981 */ /* 0x000164000c1e1920 */
.L_x_75:
[----:B------:R-:W-:Y:S05]  /*3630*/  BSYNC B1 ;  /* 0x0000000000017941 */ /* 0x000fea0003800000 */
.L_x_74:
        /* <DEDUP_REMOVED lines=10> */
.L_x_77:
[----:B------:R-:W-:Y:S05]  /*36e0*/  BSYNC B1 ;  /* 0x0000000000017941 */ /* 0x000fea0003800000 */
.L_x_76:
        /* <DEDUP_REMOVED lines=9> */
.L_x_79:
[----:B------:R-:W-:Y:S05]  /*3780*/  BSYNC B1 ;  /* 0x0000000000017941 */ /* 0x000fea0003800000 */
.L_x_78:
        /* <DEDUP_REMOVED lines=9> */
.L_x_81:
[----:B------:R-:W-:Y:S05]  /*3820*/  BSYNC B1 ;  /* 0x0000000000017941 */ /* 0x000fea0003800000 */
.L_x_80:
        /* <DEDUP_REMOVED lines=10> */
.L_x_83:
[----:B------:R-:W-:Y:S05]  /*38d0*/  BSYNC B1 ;  /* 0x0000000000017941 */ /* 0x000fea0003800000 */
.L_x_82:
[----:B-----5:R-:W-:Y:S01]  /*38e0*/  LOP3.LUT R62, R100, 0xffffe000, RZ, 0xc0, !PT ;  /* 0xffffe000643e7812 */ /* 0x020fe200078ec0ff */
[----:B------:R-:W-:Y:S04]  /*38f0*/  BSSY B1, `(.L_x_84) ;  /* 0x000000f000017945 */ /* 0x000fe80003800000 */
[----:B------:R-:W-:-:S04]  /*3900*/  FMUL R23, R62, R89 ;  /* 0x000000593e177220 */ /* 0x000fc80000400000 */
[----:B------:R-:W-:-:S05]  /*3910*/  FFMA R23, R84, R88, R23 ;  /* 0x0000005854177223 */ /* 0x000fca0000000017 */
[----:B------:R-:W-:-:S05]  /*3920*/  F2FP.TF32.F32.PACK_B R23, R23 ;  /* 0x00000017ff17723e */ /* 0x000fca00024050ff */
[----:B------:R0:W-:Y:S01]  /*3930*/  @P0 STG.E desc[UR36][R12.64+0xe0], R23 ;  /* 0x0000e0170c000986 */ /* 0x0001e2000c101924 */
[----:B------:R-:W-:-:S05]  /*3940*/  IADD3 R64, P0, R5, R20, RZ ;  /* 0x0000001405407210 */ /* 0x000fca0007f1e0ff */
[----:B------:R-:W-:Y:S01]  /*3950*/  IMAD.X R65, R93, 0x1, R21, P0 ;  /* 0x000000015d417824 */ /* 0x000fe200000e0615 */
[----:B------:R-:W-:-:S05]  /*3960*/  IADD3 R66, P0, R5, R20, RZ ;  /* 0x0000001405427210 */ /* 0x000fca0007f1e0ff */
[----:B------:R-:W-:Y:S01]  /*3970*/  IMAD.X R67, R93, 0x1, R21, P0 ;  /* 0x000000015d437824 */ /* 0x000fe200000e0615 */
[----:B------:R-:W-:-:S05]  /*3980*/  IADD3 R62, P0, R5, R12, RZ ;  /* 0x0000000c053e7210 */ /* 0x000fca0007f1e0ff */
[----:B------:R-:W-:Y:S01]  /*3990*/  IMAD.X R63, R93, 0x1, R13, P0 ;  /* 0x000000015d3f7824 */ /* 0x000fe200000e060d */
[----:B------:R-:W-:-:S04]  /*39a0*/  ISETP.GT.AND P0, PT, R4, 0x39, PT ;  /* 0x000000390400780c */ /* 0x000fc80003f04270 */
[----:B------:R-:W-:-:S13]  /*39b0*/  ISETP.GT.AND P4, PT, R3, RZ, P0 ;  /* 0x000000ff0300720c */ /* 0x000fda0000784270 */
[----:B0-----:R-:W-:Y:S05]  /*39c0*/  @!P4 BRA `(.L_x_85) ;  /* 0x000000000004c947 */ /* 0x001fea0003800000 */
[----:B------:R0:W5:Y:S02]  /*39d0*/  LDG.E.LTC128B R100, desc[UR36][R6.64+0xe4] ;  /* 0x0000e42406647981 */ /* 0x000164000c1e1920 */
.L_x_85:
[----:B------:R-:W-:Y:S05]  /*39e0*/  BSYNC B1 ;  /* 0x0000000000017941 */ /* 0x000fea0003800000 */
.L_x_84:
        /* <DEDUP_REMOVED lines=9> */
.L_x_87:
[----:B------:R-:W-:Y:S05]  /*3a80*/  BSYNC B1 ;  /* 0x0000000000017941 */ /* 0x000fea0003800000 */
.L_x_86:
        /* <DEDUP_REMOVED lines=9> */
.L_x_89:
[----:B------:R-:W-:Y:S05]  /*3b20*/  BSYNC B1 ;  /* 0x0000000000017941 */ /* 0x000fea0003800000 */
.L_x_88:
[----:B-----5:R-:W-:-:S05]  /*3b30*/  LOP3.LUT R4, R100, 0xffffe000, RZ, 0xc0, !PT ;  /* 0xffffe00064047812 */ /* 0x020fca00078ec0ff */
[----:B------:R-:W-:-:S04]  /*3b40*/  FMUL R4, R4, R89 ;  /* 0x0000005904047220 */ /* 0x000fc80000400000 */
[----:B------:R-:W-:-:S05]  /*3b50*/  FFMA R87, R87, R88, R4 ;  /* 0x0000005857577223 */ /* 0x000fca0000000004 */
[----:B------:R-:W-:-:S05]  /*3b60*/  F2FP.TF32.F32.PACK_B R87, R87 ;  /* 0x00000057ff57723e */ /* 0x000fca00024050ff */
[----:B------:R0:W-:Y:S01]  /*3b70*/  @P4 STG.E desc[UR36][R20.64+0xe4], R87 ;  /* 0x0000e45714004986 */ /* 0x0001e2000c101924 */
[----:B------:R-:W-:-:S13]  /*3b80*/  ISETP.GT.AND P4, PT, R3, 0x80, P6 ;  /* 0x000000800300780c */ /* 0x000fda0003784270 */
[----:B------:R-:W2:Y:S01]  /*3b90*/  @P4 LDG.E.LTC128B R100, desc[UR36][R58.64] ;  /* 0x000000243a644981 */ /* 0x000ea2000c1e1920 */
[----:B------:R-:W-:Y:S01]  /*3ba0*/  BSSY B1, `(.L_x_90) ;  /* 0x000000a000017945 */ /* 0x000fe20003800000 */
[----:B--2---:R-:W-:-:S05]  /*3bb0*/  LOP3.LUT R4, R100, 0xffffe000, RZ, 0xc0, !PT ;  /* 0xffffe00064047812 */ /* 0x004fca00078ec0ff */
[----:B------:R-:W-:-:S04]  /*3bc0*/  FMUL R5, R4, R89 ;  /* 0x0000005904057220 */ /* 0x000fc80000400000 */
[----:B------:R-:W-:-:S05]  /*3bd0*/  FFMA R5, R24, R88, R5 ;  /* 0x0000005818057223 */ /* 0x000fca0000000005 */
[----:B------:R-:W-:-:S05]  /*3be0*/  F2FP.TF32.F32.PACK_B R5, R5 ;  /* 0x00000005ff05723e */ /* 0x000fca00024050ff */
[----:B------:R0:W-:Y:S01]  /*3bf0*/  @P4 STG.E desc[UR36][R62.64], R5 ;  /* 0x000000053e004986 */ /* 0x0001e2000c101924 */
[----:B------:R-:W-:-:S04]  /*3c00*/  ISETP.NE.AND P4, PT, R105, RZ, PT ;  /* 0x000000ff6900720c */ /* 0x000fc80003f85270 */
[----:B------:R-:W-:-:S13]  /*3c10*/  ISETP.GT.AND P4, PT, R3, 0x80, P4 ;  /* 0x000000800300780c */ /* 0x000fda0002784270 */
[----:B0-----:R-:W-:Y:S05]  /*3c20*/  @!P4 BRA `(.L_x_91) ;  /* 0x000000000004c947 */ /* 0x001fea0003800000 */
[----:B------:R0:W5:Y:S02]  /*3c30*/  LDG.E.LTC128B R100, desc[UR36][R56.64+0x4] ;  /* 0x0000042438647981 */ /* 0x000164000c1e1920 */
.L_x_91:
[----:B------:R-:W-:Y:S05]  /*3c40*/  BSYNC B1 ;  /* 0x0000000000017941 */ /* 0x000fea0003800000 */
.L_x_90:
[----:B-----5:R-:W-:Y:S01]  /*3c50*/  LOP3.LUT R4, R100, 0xffffe000, RZ, 0xc0, !PT ;  /* 0xffffe00064047812 */ /* 0x020fe200078ec0ff */
[----:B------:R-:W-:Y:S01]  /*3c60*/  @P4 IMAD.MOV.U32 R5, RZ, RZ, R63 ;  /* 0x000000ffff054224 */ /* 0x000fe200078e003f */
[----:B------:R-:W-:Y:S01]  /*3c70*/  ISETP.GT.AND P6, PT, R3, 0x88, P6 ;  /* 0x000000880300780c */ /* 0x000fe200037c4270 */
[----:B------:R-:W-:Y:S02]  /*3c80*/  BSSY B1, `(.L_x_92) ;  /* 0x0000008000017945 */ /* 0x000fe40003800000 */
[----:B------:R-:W-:-:S04]  /*3c90*/  FMUL R4, R4, R89 ;  /* 0x0000005904047220 */ /* 0x000fc80000400000 */
[----:B------:R-:W-:Y:S01]  /*3ca0*/  FFMA R25, R25, R88, R4 ;  /* 0x0000005819197223 */ /* 0x000fe20000000004 */
[----:B------:R-:W-:-:S04]  /*3cb0*/  @P4 IMAD.MOV.U32 R4, RZ, RZ, R62 ;  /* 0x000000ffff044224 */ /* 0x000fc800078e003e */
[----:B------:R-:W-:-:S05]  /*3cc0*/  F2FP.TF32.F32.PACK_B R25, R25 ;  /* 0x00000019ff19723e */ /* 0x000fca00024050ff */
[----:B------:R2:W-:Y:S01]  /*3cd0*/  @P4 STG.E desc[UR36][R4.64+0x4], R25 ;  /* 0x0000041904004986 */ /* 0x0005e2000c101924 */
[----:B------:R-:W-:Y:S05]  /*3ce0*/  @!P6 BRA `(.L_x_93) ;  /* 0x000000000004e947 */ /* 0x000fea0003800000 */
[----:B------:R0:W5:Y:S02]  /*3cf0*/  LDG.E.LTC128B R100, desc[UR36][R60.64] ;  /* 0x000000243c647981 */ /* 0x000164000c1e1920 */
.L_x_93:
[----:B------:R-:W-:Y:S05]  /*3d00*/  BSYNC B1 ;  /* 0x0000000000017941 */ /* 0x000fea0003800000 */
.L_x_92:
[----:B--2--5:R-:W-:Y:S01]  /*3d10*/  LOP3.LUT R4, R100, 0xffffe000, RZ, 0xc0, !PT ;  /* 0xffffe00064047812 */ /* 0x024fe200078ec0ff */
[----:B------:R-:W-:Y:S01]  /*3d20*/  BSSY B1, `(.L_x_94) ;  /* 0x0000009000017945 */ /* 0x000fe20003800000 */
[----:B------:R-:W-:-:S03]  /*3d30*/  ISETP.NE.AND P4, PT, R105, RZ, PT ;  /* 0x000000ff6900720c */ /* 0x000fc60003f85270 */
[----:B------:R-:W-:Y:S01]  /*3d40*/  FMUL R5, R4, R89 ;  /* 0x0000005904057220 */ /* 0x000fe20000400000 */
[----:B------:R-:W-:-:S03]  /*3d50*/  ISETP.GT.AND P4, PT, R3, 0x88, P4 ;  /* 0x000000880300780c */ /* 0x000fc60002784270 */
[----:B------:R-:W-:-:S05]  /*3d60*/  FFMA R5, R26, R88, R5 ;  /* 0x000000581a057223 */ /* 0x000fca0000000005 */
[----:B------:R-:W-:-:S05]  /*3d70*/  F2FP.TF32.F32.PACK_B R5, R5 ;  /* 0x00000005ff05723e */ /* 0x000fca00024050ff */
[----:B------:R2:W-:Y:S01]  /*3d80*/  @P6 STG.E desc[UR36][R64.64], R5 ;  /* 0x0000000540006986 */ /* 0x0005e2000c101924 */
[----:B------:R-:W-:Y:S05]  /*3d90*/  @!P4 BRA `(.L_x_95) ;  /* 0x000000000004c947 */ /* 0x000fea0003800000 */
[----:B------:R0:W5:Y:S02]  /*3da0*/  LDG.E.LTC128B R100, desc[UR36][R8.64+0x4] ;  /* 0x0000042408647981 */ /* 0x000164000c1e1920 */
.L_x_95:
[----:B------:R-:W-:Y:S05]  /*3db0*/  BSYNC B1 ;  /* 0x0000000000017941 */ /* 0x000fea0003800000 */
.L_x_94:
[----:B-----5:R-:W-:Y:S01]  /*3dc0*/  LOP3.LUT R4, R100, 0xffffe000, RZ, 0xc0, !PT ;  /* 0xffffe00064047812 */ /* 0x020fe200078ec0ff */
[----:B------:R-:W-:Y:S01]  /*3dd0*/  BSSY B1, `(.L_x_96) ;  /* 0x0000009000017945 */ /* 0x000fe20003800000 */
[----:B------:R-:W-:-:S03]  /*3de0*/  ISETP.NE.AND P6, PT, R106, RZ, PT ;  /* 0x000000ff6a00720c */ /* 0x000fc60003fc5270 */
[----:B------:R-:W-:-:S04]  /*3df0*/  FMUL R4, R4, R89 ;  /* 0x0000005904047220 */ /* 0x000fc80000400000 */
[----:B------:R-:W-:-:S05]  /*3e00*/  FFMA R27, R27, R88, R4 ;  /* 0x000000581b1b7223 */ /* 0x000fca0000000004 */
[----:B------:R-:W-:-:S05]  /*3e10*/  F2FP.TF32.F32.PACK_B R27, R27 ;  /* 0x0000001bff1b723e */ /* 0x000fca00024050ff */
[----:B------:R0:W-:Y:S01]  /*3e20*/  @P4 STG.E desc[UR36][R66.64+0x4], R27 ;  /* 0x0000041b42004986 */ /* 0x0001e2000c101924 */
[----:B------:R-:W-:-:S13]  /*3e30*/  ISETP.GT.AND P4, PT, R3, 0x80, P6 ;  /* 0x000000800300780c */ /* 0x000fda0003784270 */
[----:B0-----:R-:W-:Y:S05]  /*3e40*/  @!P4 BRA `(.L_x_97) ;  /* 0x000000000004c947 */ /* 0x001fea0003800000 */
[----:B------:R0:W5:Y:S02]  /*3e50*/  LDG.E.LTC128B R100, desc[UR36][R56.64+0x20] ;  /* 0x0000202438647981 */ /* 0x000164000c1e1920 */
.L_x_97:
[----:B------:R-:W-:Y:S05]  /*3e60*/  BSYNC B1 ;  /* 0x0000000000017941 */ /* 0x000fea0003800000 */
.L_x_96:
[----:B-----5:R-:W-:Y:S01]  /*3e70*/  LOP3.LUT R4, R100, 0xffffe000, RZ, 0xc0, !PT ;  /* 0xffffe00064047812 */ /* 0x020fe200078ec0ff */
[----:B------:R-:W-:Y:S01]  /*3e80*/  BSSY B1, `(.L_x_98) ;  /* 0x000000b000017945 */ /* 0x000fe20003800000 */
[----:B------:R-:W-:-:S03]  /*3e90*/  ISETP.NE.AND P6, PT, R107, RZ, PT ;  /* 0x000000ff6b00720c */ /* 0x000fc60003fc5270 */
[----:B--2---:R-:W-:Y:S01]  /*3ea0*/  FMUL R5, R4, R89 ;  /* 0x0000005904057220 */ /* 0x004fe20000400000 */
[----:B------:R-:W-:-:S03]  /*3eb0*/  @P4 IMAD.MOV.U32 R4, RZ, RZ, R62 ;  /* 0x000000ffff044224 */ /* 0x000fc600078e003e */
[----:B-1--4-:R-:W-:Y:S01]  /*3ec0*/  FFMA R7, R28, R88, R5 ;  /* 0x000000581c077223 */ /* 0x012fe20000000005 */
[----:B------:R-:W-:-:S04]  /*3ed0*/  @P4 IMAD.MOV.U32 R5, RZ, RZ, R63 ;  /* 0x000000ffff054224 */ /* 0x000fc800078e003f */
[----:B------:R-:W-:-:S05]  /*3ee0*/  F2FP.TF32.F32.PACK_B R7, R7 ;  /* 0x00000007ff07723e */ /* 0x000fca00024050ff */
[----:B------:R1:W-:Y:S01]  /*3ef0*/  @P4 STG.E desc[UR36][R4.64+0x20], R7 ;  /* 0x0000200704004986 */ /* 0x0003e2000c101924 */
[----:B------:R-:W-:-:S13]  /*3f00*/  ISETP.GT.AND P4, PT, R3, 0x80, P6 ;  /* 0x000000800300780c */ /* 0x000fda0003784270 */
[----:B-1----:R-:W-:Y:S05]  /*3f10*/  @!P4 BRA `(.L_x_99) ;  /* 0x000000000004c947 */ /* 0x002fea0003800000 */
[----:B------:R1:W5:Y:S02]  /*3f20*/  LDG.E.LTC128B R100, desc[UR36][R56.64+0x24] ;  /* 0x0000242438647981 */ /* 0x000364000c1e1920 */
.L_x_99:
[----:B------:R-:W-:Y:S05]  /*3f30*/  BSYNC B1 ;  /* 0x0000000000017941 */ /* 0x000fea0003800000 */
.L_x_98:
[----:B-----5:R-:W-:Y:S01]  /*3f40*/  LOP3.LUT R4, R100, 0xffffe000, RZ, 0xc0, !PT ;  /* 0xffffe00064047812 */ /* 0x020fe200078ec0ff */
[----:B------:R-:W-:Y:S01]  /*3f50*/  @P4 IMAD.MOV.U32 R5, RZ, RZ, R63 ;  /* 0x000000ffff054224 */ /* 0x000fe200078e003f */
[----:B------:R-:W-:Y:S03]  /*3f60*/  BSSY B1, `(.L_x_100) ;  /* 0x000000a000017945 */ /* 0x000fe60003800000 */
[----:B------:R-:W-:-:S04]  /*3f70*/  FMUL R4, R4, R89 ;  /* 0x0000005904047220 */ /* 0x000fc80000400000 */
[----:B------:R-:W-:Y:S01]  /*3f80*/  FFMA R29, R29, R88, R4 ;  /* 0x000000581d1d7223 */ /* 0x000fe20000000004 */
[----:B------:R-:W-:-:S04]  /*3f90*/  @P4 IMAD.MOV.U32 R4, RZ, RZ, R62 ;  /* 0x000000ffff044224 */ /* 0x000fc800078e003e */
[----:B------:R-:W-:-:S05]  /*3fa0*/  F2FP.TF32.F32.PACK_B R29, R29 ;  /* 0x0000001dff1d723e */ /* 0x000fca00024050ff */
[----:B------:R2:W-:Y:S01]  /*3fb0*/  @P4 STG.E desc[UR36][R4.64+0x24], R29 ;  /* 0x0000241d04004986 */ /* 0x0005e2000c101924 */
[----:B------:R-:W-:-:S04]  /*3fc0*/  ISETP.NE.AND P4, PT, R106, RZ, PT ;  /* 0x000000ff6a00720c */ /* 0x000fc80003f85270 */
[----:B------:R-:W-:-:S13]  /*3fd0*/  ISETP.GT.AND P4, PT, R3, 0x88, P4 ;  /* 0x000000880300780c */ /* 0x000fda0002784270 */
[----:B--2---:R-:W-:Y:S05]  /*3fe0*/  @!P4 BRA `(.L_x_101) ;  /* 0x000000000004c947 */ /* 0x004fea0003800000 */
[----:B------:R2:W5:Y:S02]  /*3ff0*/  LDG.E.LTC128B R100, desc[UR36][R8.64+0x20] ;  /* 0x0000202408647981 */ /* 0x000564000c1e1920 */
.L_x_101:
[----:B------:R-:W-:Y:S05]  /*4000*/  BSYNC B1 ;  /* 0x0000000000017941 */ /* 0x000fea0003800000 */
.L_x_100:
[----:B-----5:R-:W-:Y:S01]  /*4010*/  LOP3.LUT R4, R100, 0xffffe000, RZ, 0xc0, !PT ;  /* 0xffffe00064047812 */ /* 0x020fe200078ec0ff */
[----:B------:R-:W-:Y:S04]  /*4020*/  BSSY B1, `(.L_x_102) ;  /* 0x0000008000017945 */ /* 0x000fe80003800000 */
[----:B------:R-:W-:-:S04]  /*4030*/  FMUL R5, R4, R89 ;  /* 0x0000005904057220 */ /* 0x000fc80000400000 */
[----:B------:R-:W-:-:S05]  /*4040*/  FFMA R5, R30, R88, R5 ;  /* 0x000000581e057223 */ /* 0x000fca0000000005 */
[----:B------:R-:W-:-:S05]  /*4050*/  F2FP.TF32.F32.PACK_B R5, R5 ;  /* 0x00000005ff05723e */ /* 0x000fca00024050ff */
[----:B------:R4:W-:Y:S01]  /*4060*/  @P4 STG.E desc[UR36][R10.64+0x20], R5 ;  /* 0x000020050a004986 */ /* 0x0009e2000c101924 */
[----:B------:R-:W-:-:S13]  /*4070*/  ISETP.GT.AND P4, PT, R3, 0x88, P6 ;  /* 0x000000880300780c */ /* 0x000fda0003784270 */
[----:B----4-:R-:W-:Y:S05]  /*4080*/  @!P4 BRA `(.L_x_103) ;  /* 0x000000000004c947 */ /* 0x010fea0003800000 */
[----:B------:R4:W5:Y:S02]  /*4090*/  LDG.E.LTC128B R100, desc[UR36][R8.64+0x24] ;  /* 0x0000242408647981 */ /* 0x000964000c1e1920 */
.L_x_103:
[----:B------:R-:W-:Y:S05]  /*40a0*/  BSYNC B1 ;  /* 0x0000000000017941 */ /* 0x000fea0003800000 */
.L_x_102:
[----:B-----5:R-:W-:Y:S01]  /*40b0*/  LOP3.LUT R4, R100, 0xffffe000, RZ, 0xc0, !PT ;  /* 0xffffe00064047812 */ /* 0x020fe200078ec0ff */
[----:B------:R-:W-:Y:S01]  /*40c0*/  @P4 IMAD.MOV.U32 R5, RZ, RZ, R11 ;  /* 0x000000ffff054224 */ /* 0x000fe200078e000b */
[----:B------:R-:W-:Y:S01]  /*40d0*/  ISETP.NE.AND P6, PT, R101, RZ, PT ;  /* 0x000000ff6500720c */ /* 0x000fe20003fc5270 */
[----:B------:R-:W-:Y:S02]  /*40e0*/  BSSY B1, `(.L_x_104) ;  /* 0x0000009000017945 */ /* 0x000fe40003800000 */
[----:B------:R-:W-:-:S04]  /*40f0*/  FMUL R4, R4, R89 ;  /* 0x0000005904047220 */ /* 0x000fc80000400000 */
[----:B------:R-:W-:Y:S01]  /*4100*/  FFMA R31, R31, R88, R4 ;  /* 0x000000581f1f7223 */ /* 0x000fe20000000004 */
[----:B------:R-:W-:-:S04]  /*4110*/  @P4 IMAD.MOV.U32 R4, RZ, RZ, R10 ;  /* 0x000000ffff044224 */ /* 0x000fc800078e000a */
[----:B------:R-:W-:-:S05]  /*4120*/  F2FP.TF32.F32.PACK_B R31, R31 ;  /* 0x0000001fff1f723e */ /* 0x000fca00024050ff */
[----:B------:R0:W-:Y:S01]  /*4130*/  @P4 STG.E desc[UR36][R4.64+0x24], R31 ;  /* 0x0000241f04004986 */ /* 0x0001e2000c101924 */
[----:B------:R-:W-:-:S13]  /*4140*/  ISETP.GT.AND P4, PT, R3, 0x80, P6 ;  /* 0x000000800300780c */ /* 0x000fda0003784270 */
[----:B0-----:R-:W-:Y:S05]  /*4150*/  @!P4 BRA `(.L_x_105) ;  /* 0x000000000004c947 */ /* 0x001fea0003800000 */
[----:B------:R0:W5:Y:S02]  /*4160*/  LDG.E.LTC128B R100, desc[UR36][R56.64+0x40] ;  /* 0x0000402438647981 */ /* 0x000164000c1e1920 */
.L_x_105:
[----:B------:R-:W-:Y:S05]  /*4170*/  BSYNC B1 ;  /* 0x0000000000017941 */ /* 0x000fea0003800000 */
.L_x_104:
[----:B-----5:R-:W-:Y:S01]  /*4180*/  LOP3.LUT R4, R100, 0xffffe000, RZ, 0xc0, !PT ;  /* 0xffffe00064047812 */ /* 0x020fe200078ec0ff */
[----:B------:R-:W-:Y:S01]  /*4190*/  BSSY B1, `(.L_x_106) ;  /* 0x000000b000017945 */ /* 0x000fe20003800000 */
[----:B------:R-:W-:-:S03]  /*41a0*/  ISETP.NE.AND P6, PT, R91, RZ, PT ;  /* 0x000000ff5b00720c */ /* 0x000fc60003fc5270 */
[----:B------:R-:W-:Y:S01]  /*41b0*/  FMUL R5, R4, R89 ;  /* 0x0000005904057220 */ /* 0x000fe20000400000 */
[----:B------:R-:W-:-:S03]  /*41c0*/  @P4 IMAD.MOV.U32 R4, RZ, RZ, R62 ;  /* 0x000000ffff044224 */ /* 0x000fc600078e003e */
[----:B------:R-:W-:Y:S01]  /*41d0*/  FFMA R7, R32, R88, R5 ;  /* 0x0000005820077223 */ /* 0x000fe20000000005 */
[----:B------:R-:W-:-:S04]  /*41e0*/  @P4 IMAD.MOV.U32 R5, RZ, RZ, R63 ;  /* 0x000000ffff054224 */ /* 0x000fc800078e003f */
[----:B------:R-:W-:-:S05]  /*41f0*/  F2FP.TF32.F32.PACK_B R7, R7 ;  /* 0x00000007ff07723e */ /* 0x000fca00024050ff */
[----:B------:R0:W-:Y:S01]  /*4200*/  @P4 STG.E desc[UR36][R4.64+0x40], R7 ;  /* 0x0000400704004986 */ /* 0x0001e2000c101924 */
[----:B------:R-:W-:-:S13]  /*4210*/  ISETP.GT.AND P4, PT, R3, 0x80, P6 ;  /* 0x000000800300780c */ /* 0x000fda0003784270 */
[----:B0-----:R-:W-:Y:S05]  /*4220*/  @!P4 BRA `(.L_x_107) ;  /* 0x000000000004c947 */ /* 0x001fea0003800000 */
[----:B------:R0:W5:Y:S02]  /*4230*/  LDG.E.LTC128B R100, desc[UR36][R56.64+0x44] ;  /* 0x0000442438647981 */ /* 0x000164000c1e1920 */
.L_x_107:
[----:B------:R-:W-:Y:S05]  /*4240*/  BSYNC B1 ;  /* 0x0000000000017941 */ /* 0x000fea0003800000 */
.L_x_106:
        /* <DEDUP_REMOVED lines=10> */
[----:B0-----:R-:W-:Y:S05]  /*42f0*/  @!P4 BRA `(.L_x_109) ;  /* 0x000000000004c947 */ /* 0x001fea0003800000 */
[----:B------:R0:W5:Y:S02]  /*4300*/  LDG.E.LTC128B R100, desc[UR36][R8.64+0x40] ;  /* 0x0000402408647981 */ /* 0x000164000c1e1920 */
.L_x_109:
[----:B------:R-:W-:Y:S05]  /*4310*/  BSYNC B1 ;  /* 0x0000000000017941 */ /* 0x000fea0003800000 */
.L_x_108:
[----:B-----5:R-:W-:Y:S01]  /*4320*/  LOP3.LUT R4, R100, 0xffffe000, RZ, 0xc0, !PT ;  /* 0xffffe00064047812 */ /* 0x020fe200078ec0ff */
[----:B------:R-:W-:Y:S04]  /*4330*/  BSSY B1, `(.L_x_110) ;  /* 0x000000a000017945 */ /* 0x000fe80003800000 */
        /* <DEDUP_REMOVED lines=9> */
.L_x_111:
[----:B------:R-:W-:Y:S05]  /*43d0*/  BSYNC B1 ;  /* 0x0000000000017941 */ /* 0x000fea0003800000 */
.L_x_110:
        /* <DEDUP_REMOVED lines=12> */
.L_x_113:
[----:B------:R-:W-:Y:S05]  /*44a0*/  BSYNC B1 ;  /* 0x0000000000017941 */ /* 0x000fea0003800000 */
.L_x_112:
        /* <DEDUP_REMOVED lines=12> */
.L_x_115:
[----:B------:R-:W-:Y:S05]  /*4570*/  BSYNC B1 ;  /* 0x0000000000017941 */ /* 0x000fea0003800000 */
.L_x_114:
        /* <DEDUP_REMOVED lines=12> */
.L_x_117:
[----:B------:R-:W-:Y:S05]  /*4640*/  BSYNC B1 ;  /* 0x0000000000017941 */ /* 0x000fea0003800000 */
.L_x_116:
        /* <DEDUP_REMOVED lines=11> */
.L_x_119:
[----:B------:R-:W-:Y:S05]  /*4700*/  BSYNC B1 ;  /* 0x0000000000017941 */ /* 0x000fea0003800000 */
.L_x_118:
        /* <DEDUP_REMOVED lines=12> */
.L_x_121:
[----:B------:R-:W-:Y:S05]  /*47d0*/  BSYNC B1 ;  /* 0x0000000000017941 */ /* 0x000fea0003800000 */
.L_x_120:
        /* <DEDUP_REMOVED lines=12> */
.L_x_123:
[----:B------:R-:W-:Y:S05]  /*48a0*/  BSYNC B1 ;  /* 0x0000000000017941 */ /* 0x000fea0003800000 */
.L_x_122:
        /* <DEDUP_REMOVED lines=12> */
.L_x_125:
[----:B------:R-:W-:Y:S05]  /*4970*/  BSYNC B1 ;  /* 0x0000000000017941 */ /* 0x000fea0003800000 */
.L_x_124:
        /* <DEDUP_REMOVED lines=11> */
.L_x_127:
[----:B------:R-:W-:Y:S05]  /*4a30*/  BSYNC B1 ;  /* 0x0000000000017941 */ /* 0x000fea0003800000 */
.L_x_126:
        /* <DEDUP_REMOVED lines=12> */
.L_x_129:
[----:B------:R-:W-:Y:S05]  /*4b00*/  BSYNC B1 ;  /* 0x0000000000017941 */ /* 0x000fea0003800000 */
.L_x_128:
        /* <DEDUP_REMOVED lines=11> */
.L_x_131:
[----:B------:R-:W-:Y:S05]  /*4bc0*/  BSYNC B1 ;  /* 0x0000000000017941 */ /* 0x000fea0003800000 */
.L_x_130:
        /* <DEDUP_REMOVED lines=11> */
.L_x_133:
[----:B------:R-:W-:Y:S05]  /*4c80*/  BSYNC B1 ;  /* 0x0000000000017941 */ /* 0x000fea0003800000 */
.L_x_132:
[----:B-----5:R-:W-:Y:S01]  /*4c90*/  LOP3.LUT R4, R100, 0xffffe000, RZ, 0xc0, !PT ;  /* 0xffffe00064047812 */ /* 0x020fe200078ec0ff */
[----:B------:R-:W-:Y:S01]  /*4ca0*/  BSSY B1, `(.L_x_134) ;  /* 0x000000a000017945 */ /* 0x000fe20003800000 */
[----:B------:R-:W-:-:S03]  /*4cb0*/  ISETP.GT.AND P5, PT, R3, 0x88, P5 ;  /* 0x000000880300780c */ /* 0x000fc60002fa4270 */
[----:B------:R-:W-:Y:S01]  /*4cc0*/  FMUL R5, R4, R89 ;  /* 0x0000005904057220 */ /* 0x000fe20000400000 */
[----:B------:R-:W-:-:S03]  /*4cd0*/  @P4 IMAD.MOV.U32 R4, RZ, RZ, R10 ;  /* 0x000000ffff044224 */ /* 0x000fc600078e000a */
[----:B------:R-:W-:Y:S01]  /*4ce0*/  FFMA R7, R46, R88, R5 ;  /* 0x000000582e077223 */ /* 0x000fe20000000005 */
[----:B------:R-:W-:-:S04]  /*4cf0*/  @P4 IMAD.MOV.U32 R5, RZ, RZ, R11 ;  /* 0x000000ffff054224 */ /* 0x000fc800078e000b */
[----:B------:R-:W-:-:S05]  /*4d00*/  F2FP.TF32.F32.PACK_B R7, R7 ;  /* 0x00000007ff07723e */ /* 0x000fca00024050ff */
[----:B------:R0:W-:Y:S01]  /*4d10*/  @P4 STG.E desc[UR36][R4.64+0xa0], R7 ;  /* 0x0000a00704004986 */ /* 0x0001e2000c101924 */
[----:B------:R-:W-:Y:S05]  /*4d20*/  @!P5 BRA `(.L_x_135) ;  /* 0x000000000004d947 */ /* 0x000fea0003800000 */
[----:B------:R0:W5:Y:S02]  /*4d30*/  LDG.E.LTC128B R100, desc[UR36][R8.64+0xa4] ;  /* 0x0000a42408647981 */ /* 0x000164000c1e1920 */
.L_x_135:
[----:B------:R-:W-:Y:S05]  /*4d40*/  BSYNC B1 ;  /* 0x0000000000017941 */ /* 0x000fea0003800000 */
.L_x_134:
[----:B0----5:R-:W-:Y:S01]  /*4d50*/  LOP3.LUT R4, R100, 0xffffe000, RZ, 0xc0, !PT ;  /* 0xffffe00064047812 */ /* 0x021fe200078ec0ff */
        /* <DEDUP_REMOVED lines=10> */
.L_x_137:
[----:B------:R-:W-:Y:S05]  /*4e00*/  BSYNC B1 ;  /* 0x0000000000017941 */ /* 0x000fea0003800000 */
.L_x_136:
[----:B0----5:R-:W-:Y:S01]  /*4e10*/  LOP3.LUT R4, R100, 0xffffe000, RZ, 0xc0, !PT ;  /* 0xffffe00064047812 */ /* 0x021fe200078ec0ff */
        /* <DEDUP_REMOVED lines=10> */
.L_x_139:
[----:B------:R-:W-:Y:S05]  /*4ec0*/  BSYNC B1 ;  /* 0x0000000000017941 */ /* 0x000fea0003800000 */
.L_x_138:
        /* <DEDUP_REMOVED lines=11> */
.L_x_141:
[----:B------:R-:W-:Y:S05]  /*4f80*/  BSYNC B1 ;  /* 0x0000000000017941 */ /* 0x000fea0003800000 */
.L_x_140:
        /* <DEDUP_REMOVED lines=11> */
.L_x_143:
[----:B------:R-:W-:Y:S05]  /*5040*/  BSYNC B1 ;  /* 0x0000000000017941 */ /* 0x000fea0003800000 */
.L_x_142:
        /* <DEDUP_REMOVED lines=11> */
.L_x_145:
[----:B------:R-:W-:Y:S05]  /*5100*/  BSYNC B1 ;  /* 0x0000000000017941 */ /* 0x000fea0003800000 */
.L_x_144:
        /* <DEDUP_REMOVED lines=11> */
.L_x_147:
[----:B------:R-:W-:Y:S05]  /*51c0*/  BSYNC B1 ;  /* 0x0000000000017941 */ /* 0x000fea0003800000 */
.L_x_146:
[----:B0----5:R-:W-:Y:S01]  /*51d0*/  LOP3.LUT R4, R100, 0xffffe000, RZ, 0xc0, !PT ;  /* 0xffffe00064047812 */ /* 0x021fe200078ec0ff */
        /* <DEDUP_REMOVED lines=8> */
.L_x_149:
[----:B------:R-:W-:Y:S05]  /*5260*/  BSYNC B1 ;  /* 0x0000000000017941 */ /* 0x000fea0003800000 */
.L_x_148:
        /* <DEDUP_REMOVED lines=11> */
.L_x_151:
[----:B------:R-:W-:Y:S05]  /*5320*/  BSYNC B1 ;  /* 0x0000000000017941 */ /* 0x000fea0003800000 */
.L_x_150:
[----:B------:R-:W-:Y:S05]  /*5330*/  @!P0 BRA `(.L_x_152) ;  /* 0x00000014008c8947 */ /* 0x000fea0003800000 */
[----:B-----5:R-:W-:-:S05]  /*5340*/  LOP3.LUT R100, R100, 0xffffe000, RZ, 0xc0, !PT ;  /* 0xffffe00064647812 */ /* 0x020fca00078ec0ff */
[----:B------:R-:W-:-:S04]  /*5350*/  FMUL R100, R100, R89 ;  /* 0x0000005964647220 */ /* 0x000fc80000400000 */
[----:B------:R-:W-:-:S05]  /*5360*/  FFMA R55, R55, R88, R100 ;  /* 0x0000005837377223 */ /* 0x000fca0000000064 */
[----:B------:R-:W-:-:S05]  /*5370*/  F2FP.TF32.F32.PACK_B R55, R55 ;  /* 0x00000037ff37723e */ /* 0x000fca00024050ff */
[----:B------:R0:W-:Y:S01]  /*5380*/  STG.E desc[UR36][R10.64+0xe4], R55 ;  /* 0x0000e4370a007986 */ /* 0x0001e2000c101924 */
[----:B------:R-:W-:Y:S05]  /*5390*/  BRA `(.L_x_152) ;  /* 0x0000001400747947 */ /* 0x000fea0003800000 */
.L_x_29:
[----:B------:R-:W-:Y:S01]  /*53a0*/  ULDC.64 UR4, c[0x0][0x5c0] ;  /* 0x0001700000047ab9 */ /* 0x000fe20000000a00 */
[-C--:B------:R-:W-:Y:S01]  /*53b0*/  FMUL R5, R56, R88.reuse ;  /* 0x0000005838057220 */ /* 0x080fe20000400000 */
[----:B------:R-:W-:Y:S01]  /*53c0*/  LEA R8, P1, R102, UR4, 0x2 ;  /* 0x0000000466087c11 */ /* 0x000fe2000f8210ff */
[-C--:B------:R-:W-:Y:S01]  /*53d0*/  FMUL R57, R57, R88.reuse ;  /* 0x0000005839397220 */ /* 0x080fe20000400000 */
[----:B------:R-:W-:Y:S01]  /*53e0*/  ISETP.GT.AND P4, PT, R4, 0x1, PT ;  /* 0x000000010400780c */ /* 0x000fe20003f84270 */
[----:B------:R-:W-:Y:S01]  /*53f0*/  IMAD.SHL.U32 R15, R10, 0x20, RZ ;  /* 0x000000200a0f7824 */ /* 0x000fe200078e00ff */
[----:B------:R-:W-:Y:S01]  /*5400*/  LEA.HI.X R9, R102, UR5, R13, 0x2, P1 ;  /* 0x0000000566097c11 */ /* 0x000fe200088f140d */
[----:B------:R-:W-:Y:S01]  /*5410*/  IMAD.SHL.U32 R91, R10, 0x200, RZ ;  /* 0x000002000a5b7824 */ /* 0x000fe200078e00ff */
[----:B------:R-:W-:Y:S01]  /*5420*/  F2FP.TF32.F32.PACK_B R5, R5 ;  /* 0x00000005ff05723e */ /* 0x000fe200024050ff */
[-C--:B------:R-:W-:Y:S01]  /*5430*/  FMUL R59, R59, R88.reuse ;  /* 0x000000583b3b7220 */ /* 0x080fe20000400000 */
[C---:B------:R-:W-:Y:S01]  /*5440*/  ISETP.GT.AND P1, PT, R3.reuse, RZ, P4 ;  /* 0x000000ff0300720c */ /* 0x040fe20002724270 */
[-C--:B------:R-:W-:Y:S01]  /*5450*/  FMUL R13, R58, R88.reuse ;  /* 0x000000583a0d7220 */ /* 0x080fe20000400000 */
[C-C-:B------:R-:W-:Y:S01]  /*5460*/  SHF.L.U64.HI R7, R10.reuse, 0x5, R11.reuse ;  /* 0x000000050a077819 */ /* 0x140fe2000001020b */
[----:B------:R0:W-:Y:S01]  /*5470*/  @P0 STG.E desc[UR36][R8.64], R5 ;  /* 0x0000000508000986 */ /* 0x0001e2000c101924 */
[----:B------:R-:W-:Y:S01]  /*5480*/  ISETP.GT.AND P0, PT, R3, 0x8, P4 ;  /* 0x000000080300780c */ /* 0x000fe20002704270 */
[-C--:B------:R-:W-:Y:S01]  /*5490*/  FMUL R61, R61, R88.reuse ;  /* 0x000000583d3d7220 */ /* 0x080fe20000400000 */
[----:B------:R-:W-:Y:S01]  /*54a0*/  SHF.L.U64.HI R23, R10, 0x9, R11 ;  /* 0x000000090a177819 */ /* 0x000fe2000001020b */
[----:B------:R-:W-:Y:S01]  /*54b0*/  FMUL R63, R63, R88 ;  /* 0x000000583f3f7220 */ /* 0x000fe20000400000 */
[----:B------:R-:W-:Y:S01]  /*54c0*/  IADD3 R10, P2, R15, R8, RZ ;  /* 0x000000080f0a7210 */ /* 0x000fe20007f5e0ff */
[-C--:B------:R-:W-:Y:S01]  /*54d0*/  FMUL R65, R65, R88.reuse ;  /* 0x0000005841417220 */ /* 0x080fe20000400000 */
[----:B------:R-:W-:Y:S01]  /*54e0*/  F2FP.TF32.F32.PACK_B R57, R57 ;  /* 0x00000039ff39723e */ /* 0x000fe200024050ff */
[----:B------:R-:W-:Y:S01]  /*54f0*/  FMUL R67, R67, R88 ;  /* 0x0000005843437220 */ /* 0x000fe20000400000 */
[----:B------:R-:W-:Y:S01]  /*5500*/  F2FP.TF32.F32.PACK_B R59, R59 ;  /* 0x0000003bff3b723e */ /* 0x000fe200024050ff */
[----:B------:R-:W-:Y:S01]  /*5510*/  IMAD.X R11, R7, 0x1, R9, P2 ;  /* 0x00000001070b7824 */ /* 0x000fe200010e0609 */
[----:B------:R-:W-:Y:S01]  /*5520*/  ISETP.GT.AND P5, PT, R4, 0x8, PT ;  /* 0x000000080400780c */ /* 0x000fe20003fa4270 */
[----:B------:R-:W-:Y:S01]  /*5530*/  @P1 STG.E desc[UR36][R8.64+0x4], R57 ;  /* 0x0000043908001986 */ /* 0x000fe2000c101924 */
[----:B------:R-:W-:Y:S01]  /*5540*/  IADD3 R6, P1, P2, R91, R8, R15 ;  /* 0x000000085b067210 */ /* 0x000fe20007a3e00f */
[-C--:B0-----:R-:W-:Y:S01]  /*5550*/  FMUL R5, R60, R88.reuse ;  /* 0x000000583c057220 */ /* 0x081fe20000400000 */
[C---:B------:R-:W-:Y:S01]  /*5560*/  ISETP.GT.AND P4, PT, R4.reuse, 0x9, PT ;  /* 0x000000090400780c */ /* 0x040fe20003f84270 */
[----:B------:R-:W-:Y:S01]  /*5570*/  @P0 STG.E desc[UR36][R10.64+0x4], R59 ;  /* 0x0000043b0a000986 */ /* 0x000fe2000c101924 */
[----:B------:R-:W-:Y:S01]  /*5580*/  ISETP.GT.AND P3, PT, R3, 0x8, P6 ;  /* 0x000000080300780c */ /* 0x000fe20003764270 */
[-C--:B------:R-:W-:Y:S01]  /*5590*/  FMUL R69, R69, R88.reuse ;  /* 0x0000005845457220 */ /* 0x080fe20000400000 */
[----:B------:R-:W-:Y:S01]  /*55a0*/  IADD3.X R7, R23, R9, R7, P1, P2 ;  /* 0x0000000917077210 */ /* 0x000fe20000fe4407 */
[-C--:B------:R-:W-:Y:S01]  /*55b0*/  FMUL R71, R71, R88.reuse ;  /* 0x0000005847477220 */ /* 0x080fe20000400000 */
[----:B------:R-:W-:Y:S01]  /*55c0*/  ISETP.GT.AND P1, PT, R3, RZ, P5 ;  /* 0x000000ff0300720c */ /* 0x000fe20002f24270 */
[-C--:B------:R-:W-:Y:S01]  /*55d0*/  FMUL R73, R73, R88.reuse ;  /* 0x0000005849497220 */ /* 0x080fe20000400000 */
[----:B------:R-:W-:Y:S01]  /*55e0*/  ISETP.GT.AND P0, PT, R3, RZ, P4 ;  /* 0x000000ff0300720c */ /* 0x000fe20002704270 */
[-C--:B------:R-:W-:Y:S01]  /*55f0*/  FMUL R75, R75, R88.reuse ;  /* 0x000000584b4b7220 */ /* 0x080fe20000400000 */
[----:B------:R-:W-:Y:S01]  /*5600*/  F2FP.TF32.F32.PACK_B R13, R13 ;  /* 0x0000000dff0d723e */ /* 0x000fe200024050ff */
[-C--:B------:R-:W-:Y:S01]  /*5610*/  FMUL R77, R77, R88.reuse ;  /* 0x000000584d4d7220 */ /* 0x080fe20000400000 */
[----:B------:R-:W-:Y:S01]  /*5620*/  F2FP.TF32.F32.PACK_B R5, R5 ;  /* 0x00000005ff05723e */ /* 0x000fe200024050ff */
[-C--:B------:R-:W-:Y:S01]  /*5630*/  FMUL R79, R79, R88.reuse ;  /* 0x000000584f4f7220 */ /* 0x080fe20000400000 */
[----:B------:R-:W-:Y:S01]  /*5640*/  F2FP.TF32.F32.PACK_B R61, R61 ;  /* 0x0000003dff3d723e */ /* 0x000fe200024050ff */
[----:B------:R0:W-:Y:S01]  /*5650*/  @P3 STG.E desc[UR36][R10.64], R13 ;  /* 0x0000000d0a003986 */ /* 0x0001e2000c101924 */
[----:B------:R-:W-:Y:S01]  /*5660*/  F2FP.TF32.F32.PACK_B R63, R63 ;  /* 0x0000003fff3f723e */ /* 0x000fe200024050ff */
[-C--:B------:R-:W-:Y:S01]  /*5670*/  FMUL R81, R81, R88.reuse ;  /* 0x0000005851517220 */ /* 0x080fe20000400000 */
[C---:B------:R-:W-:Y:S01]  /*5680*/  ISETP.GT.AND P3, PT, R4.reuse, 0x10, PT ;  /* 0x000000100400780c */ /* 0x040fe20003f64270 */
[----:B------:R1:W-:Y:S01]  /*5690*/  @P1 STG.E desc[UR36][R8.64+0x20], R5 ;  /* 0x0000200508001986 */ /* 0x0003e2000c101924 */
[----:B------:R-:W-:Y:S01]  /*56a0*/  ISETP.GT.AND P1, PT, R3, 0x8, P5 ;  /* 0x000000080300780c */ /* 0x000fe20002f24270 */
[-C--:B------:R-:W-:Y:S01]  /*56b0*/  FMUL R83, R83, R88.reuse ;  /* 0x0000005853537220 */ /* 0x080fe20000400000 */
[----:B------:R-:W-:Y:S01]  /*56c0*/  ISETP.GT.AND P2, PT, R4, 0x11, PT ;  /* 0x000000110400780c */ /* 0x000fe20003f44270 */
[----:B------:R-:W-:Y:S01]  /*56d0*/  @P0 STG.E desc[UR36][R8.64+0x24], R61 ;  /* 0x0000243d08000986 */ /* 0x000fe2000c101924 */
[----:B------:R-:W-:Y:S01]  /*56e0*/  ISETP.GT.AND P0, PT, R3, 0x8, P4 ;  /* 0x000000080300780c */ /* 0x000fe20002704270 */
[-C--:B------:R-:W-:Y:S01]  /*56f0*/  FMUL R85, R85, R88.reuse ;  /* 0x0000005855557220 */ /* 0x080fe20000400000 */
[----:B------:R-:W-:Y:S01]  /*5700*/  F2FP.TF32.F32.PACK_B R65, R65 ;  /* 0x00000041ff41723e */ /* 0x000fe200024050ff */
[-C--:B0-----:R-:W-:Y:S01]  /*5710*/  FMUL R13, R62, R88.reuse ;  /* 0x000000583e0d7220 */ /* 0x081fe20000400000 */
[----:B------:R-:W-:Y:S01]  /*5720*/  F2FP.TF32.F32.PACK_B R67, R67 ;  /* 0x00000043ff43723e */ /* 0x000fe200024050ff */
[-C--:B------:R-:W-:Y:S01]  /*5730*/  FMUL R87, R87, R88.reuse ;  /* 0x0000005857577220 */ /* 0x080fe20000400000 */
[----:B------:R-:W-:Y:S01]  /*5740*/  F2FP.TF32.F32.PACK_B R69, R69 ;  /* 0x00000045ff45723e */ /* 0x000fe200024050ff */
[-C--:B-1----:R-:W-:Y:S01]  /*5750*/  FMUL R5, R64, R88.reuse ;  /* 0x0000005840057220 */ /* 0x082fe20000400000 */
[----:B------:R-:W-:Y:S01]  /*5760*/  F2FP.TF32.F32.PACK_B R13, R13 ;  /* 0x0000000dff0d723e */ /* 0x000fe200024050ff */
[-C--:B------:R-:W-:Y:S01]  /*5770*/  FMUL R25, R25, R88.reuse ;  /* 0x0000005819197220 */ /* 0x080fe20000400000 */
[----:B------:R-:W-:Y:S01]  /*5780*/  F2FP.TF32.F32.PACK_B R71, R71 ;  /* 0x00000047ff47723e */ /* 0x000fe200024050ff */
[-C--:B------:R-:W-:Y:S01]  /*5790*/  FMUL R27, R27, R88.reuse ;  /* 0x000000581b1b7220 */ /* 0x080fe20000400000 */
[----:B------:R-:W-:Y:S01]  /*57a0*/  F2FP.TF32.F32.PACK_B R5, R5 ;  /* 0x00000005ff05723e */ /* 0x000fe200024050ff */
[----:B------:R-:W-:Y:S01]  /*57b0*/  @P0 STG.E desc[UR36][R10.64+0x24], R63 ;  /* 0x0000243f0a000986 */ /* 0x000fe2000c101924 */
[----:B------:R-:W-:Y:S01]  /*57c0*/  ISETP.GT.AND P0, PT, R3, RZ, P3 ;  /* 0x000000ff0300720c */ /* 0x000fe20001f04270 */
[-C--:B------:R-:W-:Y:S01]  /*57d0*/  FMUL R29, R29, R88.reuse ;  /* 0x000000581d1d7220 */ /* 0x080fe20000400000 */
[----:B------:R-:W-:Y:S01]  /*57e0*/  F2FP.TF32.F32.PACK_B R73, R73 ;  /* 0x00000049ff49723e */ /* 0x000fe200024050ff */
[----:B------:R0:W-:Y:S01]  /*57f0*/  @P1 STG.E desc[UR36][R10.64+0x20], R13 ;  /* 0x0000200d0a001986 */ /* 0x0001e2000c101924 */
[C---:B------:R-:W-:Y:S01]  /*5800*/  ISETP.GT.AND P1, PT, R4.reuse, 0x19, PT ;  /* 0x000000190400780c */ /* 0x040fe20003f24270 */
[-C--:B------:R-:W-:Y:S01]  /*5810*/  FMUL R31, R31, R88.reuse ;  /* 0x000000581f1f7220 */ /* 0x080fe20000400000 */
[----:B------:R-:W-:Y:S01]  /*5820*/  F2FP.TF32.F32.PACK_B R75, R75 ;  /* 0x0000004bff4b723e */ /* 0x000fe200024050ff */
[-C--:B------:R-:W-:Y:S01]  /*5830*/  FMUL R33, R33, R88.reuse ;  /* 0x0000005821217220 */ /* 0x080fe20000400000 */
[C---:B------:R-:W-:Y:S01]  /*5840*/  ISETP.GT.AND P5, PT, R4.reuse, 0x28, PT ;  /* 0x000000280400780c */ /* 0x040fe20003fa4270 */
[-C--:B------:R-:W-:Y:S01]  /*5850*/  FMUL R35, R35, R88.reuse ;  /* 0x0000005823237220 */ /* 0x080fe20000400000 */
[----:B------:R-:W-:Y:S01]  /*5860*/  ISETP.GT.AND P4, PT, R4, 0x29, PT ;  /* 0x000000290400780c */ /* 0x000fe20003f84270 */
[-C--:B------:R-:W-:Y:S01]  /*5870*/  FMUL R37, R37, R88.reuse ;  /* 0x0000005825257220 */ /* 0x080fe20000400000 */
[----:B------:R-:W-:Y:S01]  /*5880*/  F2FP.TF32.F32.PACK_B R77, R77 ;  /* 0x0000004dff4d723e */ /* 0x000fe200024050ff */
[----:B------:R1:W-:Y:S01]  /*5890*/  @P0 STG.E desc[UR36][R8.64+0x40], R5 ;  /* 0x0000400508000986 */ /* 0x0003e2000c101924 */
[----:B------:R-:W-:Y:S01]  /*58a0*/  ISETP.GT.AND P0, PT, R3, RZ, P2 ;  /* 0x000000ff0300720c */ /* 0x000fe20001704270 */
[-C--:B0-----:R-:W-:Y:S01]  /*58b0*/  FMUL R13, R66, R88.reuse ;  /* 0x00000058420d7220 */ /* 0x081fe20000400000 */
[----:B------:R-:W-:Y:S01]  /*58c0*/  F2FP.TF32.F32.PACK_B R79, R79 ;  /* 0x0000004fff4f723e */ /* 0x000fe200024050ff */
[-C--:B------:R-:W-:Y:S01]  /*58d0*/  FMUL R39, R39, R88.reuse ;  /* 0x0000005827277220 */ /* 0x080fe20000400000 */
[----:B------:R-:W-:Y:S01]  /*58e0*/  F2FP.TF32.F32.PACK_B R81, R81 ;  /* 0x00000051ff51723e */ /* 0x000fe200024050ff */
[-C--:B------:R-:W-:Y:S01]  /*58f0*/  FMUL R41, R41, R88.reuse ;  /* 0x0000005829297220 */ /* 0x080fe20000400000 */
[----:B------:R-:W-:Y:S01]  /*5900*/  F2FP.TF32.F32.PACK_B R13, R13 ;  /* 0x0000000dff0d723e */ /* 0x000fe200024050ff */
[-C--:B------:R-:W-:Y:S01]  /*5910*/  FMUL R43, R43, R88.reuse ;  /* 0x000000582b2b7220 */ /* 0x080fe20000400000 */
[----:B------:R-:W-:Y:S01]  /*5920*/  F2FP.TF32.F32.PACK_B R83, R83 ;  /* 0x00000053ff53723e */ /* 0x000fe200024050ff */
[-C--:B------:R-:W-:Y:S01]  /*5930*/  FMUL R45, R45, R88.reuse ;  /* 0x000000582d2d7220 */ /* 0x080fe20000400000 */
[----:B------:R-:W-:Y:S01]  /*5940*/  P2R R57, PR, RZ, 0x20 ;  /* 0x00000020ff397803 */ /* 0x000fe20000000000 */
[-C--:B-1----:R-:W-:Y:S01]  /*5950*/  FMUL R5, R68, R88.reuse ;  /* 0x0000005844057220 */ /* 0x082fe20000400000 */
[----:B------:R-:W-:Y:S01]  /*5960*/  P2R R56, PR, RZ, 0x10 ;  /* 0x00000010ff387803 */ /* 0x000fe20000000000 */
[----:B------:R-:W-:Y:S01]  /*5970*/  @P0 STG.E desc[UR36][R8.64+0x44], R65 ;  /* 0x0000444108000986 */ /* 0x000fe2000c101924 */
[----:B------:R-:W-:Y:S01]  /*5980*/  ISETP.GT.AND P0, PT, R3, 0x8, P3 ;  /* 0x000000080300780c */ /* 0x000fe20001f04270 */
[-C--:B------:R-:W-:Y:S01]  /*5990*/  FMUL R47, R47, R88.reuse ;  /* 0x000000582f2f7220 */ /* 0x080fe20000400000 */
[----:B------:R-:W-:Y:S01]  /*59a0*/  F2FP.TF32.F32.PACK_B R5, R5 ;  /* 0x00000005ff05723e */ /* 0x000fe200024050ff */
[-C--:B------:R-:W-:Y:S01]  /*59b0*/  FMUL R49, R49, R88.reuse ;  /* 0x0000005831317220 */ /* 0x080fe20000400000 */
[----:B------:R-:W-:Y:S01]  /*59c0*/  ISETP.GT.AND P3, PT, R4, 0x30, PT ;  /* 0x000000300400780c */ /* 0x000fe20003f64270 */
[-C--:B------:R-:W-:Y:S01]  /*59d0*/  FMUL R51, R51, R88.reuse ;  /* 0x0000005833337220 */ /* 0x080fe20000400000 */
[----:B------:R-:W-:Y:S01]  /*59e0*/  F2FP.TF32.F32.PACK_B R85, R85 ;  /* 0x00000055ff55723e */ /* 0x000fe200024050ff */
[-C--:B------:R-:W-:Y:S01]  /*59f0*/  FMUL R53, R53, R88.reuse ;  /* 0x0000005835357220 */ /* 0x080fe20000400000 */
[----:B------:R-:W-:Y:S01]  /*5a00*/  F2FP.TF32.F32.PACK_B R87, R87 ;  /* 0x00000057ff57723e */ /* 0x000fe200024050ff */
[----:B------:R-:W-:Y:S01]  /*5a10*/  FMUL R55, R55, R88 ;  /* 0x0000005837377220 */ /* 0x000fe20000400000 */
[----:B------:R-:W-:-:S02]  /*5a20*/  F2FP.TF32.F32.PACK_B R25, R25 ;  /* 0x00000019ff19723e */ /* 0x000fc400024050ff */
[----:B------:R-:W-:Y:S01]  /*5a30*/  F2FP.TF32.F32.PACK_B R27, R27 ;  /* 0x0000001bff1b723e */ /* 0x000fe200024050ff */
[----:B------:R0:W-:Y:S01]  /*5a40*/  @P0 STG.E desc[UR36][R10.64+0x40], R13 ;  /* 0x0000400d0a000986 */ /* 0x0001e2000c101924 */
[----:B------:R-:W-:Y:S02]  /*5a50*/  ISETP.GT.AND P0, PT, R3, 0x8, P2 ;  /* 0x000000080300780c */ /* 0x000fe40001704270 */
[----:B------:R-:W-:Y:S02]  /*5a60*/  ISETP.GT.AND P2, PT, R4, 0x18, PT ;  /* 0x000000180400780c */ /* 0x000fe40003f44270 */
[----:B------:R-:W-:Y:S02]  /*5a70*/  F2FP.TF32.F32.PACK_B R29, R29 ;  /* 0x0000001dff1d723e */ /* 0x000fe400024050ff */
[----:B------:R-:W-:Y:S02]  /*5a80*/  F2FP.TF32.F32.PACK_B R31, R31 ;  /* 0x0000001fff1f723e */ /* 0x000fe400024050ff */
[----:B------:R-:W-:-:S02]  /*5a90*/  F2FP.TF32.F32.PACK_B R33, R33 ;  /* 0x00000021ff21723e */ /* 0x000fc400024050ff */
[----:B------:R-:W-:Y:S01]  /*5aa0*/  F2FP.TF32.F32.PACK_B R35, R35 ;  /* 0x00000023ff23723e */ /* 0x000fe200024050ff */
[----:B0-----:R-:W-:Y:S01]  /*5ab0*/  FMUL R13, R70, R88 ;  /* 0x00000058460d7220 */ /* 0x001fe20000400000 */
[----:B------:R-:W-:Y:S01]  /*5ac0*/  F2FP.TF32.F32.PACK_B R37, R37 ;  /* 0x00000025ff25723e */ /* 0x000fe200024050ff */
[----:B------:R-:W-:Y:S01]  /*5ad0*/  @P0 STG.E desc[UR36][R10.64+0x44], R67 ;  /* 0x000044430a000986 */ /* 0x000fe2000c101924 */
[----:B------:R-:W-:Y:S02]  /*5ae0*/  ISETP.GT.AND P0, PT, R3, RZ, P2 ;  /* 0x000000ff0300720c */ /* 0x000fe40001704270 */
[----:B------:R-:W-:Y:S02]  /*5af0*/  F2FP.TF32.F32.PACK_B R13, R13 ;  /* 0x0000000dff0d723e */ /* 0x000fe400024050ff */
[----:B------:R-:W-:Y:S02]  /*5b00*/  F2FP.TF32.F32.PACK_B R39, R39 ;  /* 0x00000027ff27723e */ /* 0x000fe400024050ff */
[----:B------:R-:W-:-:S02]  /*5b10*/  F2FP.TF32.F32.PACK_B R41, R41 ;  /* 0x00000029ff29723e */ /* 0x000fc400024050ff */
[----:B------:R-:W-:Y:S02]  /*5b20*/  F2FP.TF32.F32.PACK_B R43, R43 ;  /* 0x0000002bff2b723e */ /* 0x000fe400024050ff */
[----:B------:R-:W-:Y:S02]  /*5b30*/  F2FP.TF32.F32.PACK_B R45, R45 ;  /* 0x0000002dff2d723e */ /* 0x000fe400024050ff */
[----:B------:R-:W-:Y:S01]  /*5b40*/  F2FP.TF32.F32.PACK_B R47, R47 ;  /* 0x0000002fff2f723e */ /* 0x000fe200024050ff */
[----:B------:R0:W-:Y:S01]  /*5b50*/  @P0 STG.E desc[UR36][R8.64+0x60], R5 ;  /* 0x0000600508000986 */ /* 0x0001e2000c101924 */
[----:B------:R-:W-:Y:S02]  /*5b60*/  ISETP.GT.AND P0, PT, R3, RZ, P1 ;  /* 0x000000ff0300720c */ /* 0x000fe40000f04270 */
[----:B------:R-:W-:Y:S02]  /*5b70*/  F2FP.TF32.F32.PACK_B R49, R49 ;  /* 0x00000031ff31723e */ /* 0x000fe400024050ff */
[----:B------:R-:W-:-:S02]  /*5b80*/  F2FP.TF32.F32.PACK_B R51, R51 ;  /* 0x00000033ff33723e */ /* 0x000fc400024050ff */
[----:B------:R-:W-:Y:S02]  /*5b90*/  F2FP.TF32.F32.PACK_B R53, R53 ;  /* 0x00000035ff35723e */ /* 0x000fe400024050ff */
[----:B------:R-:W-:Y:S01]  /*5ba0*/  F2FP.TF32.F32.PACK_B R55, R55 ;  /* 0x00000037ff37723e */ /* 0x000fe200024050ff */
[----:B0-----:R-:W-:-:S04]  /*5bb0*/  FMUL R5, R72, R88 ;  /* 0x0000005848057220 */ /* 0x001fc80000400000 */
[----:B------:R-:W-:Y:S01]  /*5bc0*/  @P0 STG.E desc[UR36][R8.64+0x64], R69 ;  /* 0x0000644508000986 */ /* 0x000fe2000c101924 */
[----:B------:R-:W-:Y:S02]  /*5bd0*/  ISETP.GT.AND P0, PT, R3, 0x8, P2 ;  /* 0x000000080300780c */ /* 0x000fe40001704270 */
[----:B------:R-:W-:Y:S02]  /*5be0*/  ISETP.GT.AND P2, PT, R4, 0x20, PT ;  /* 0x000000200400780c */ /* 0x000fe40003f44270 */
[----:B------:R-:W-:-:S09]  /*5bf0*/  F2FP.TF32.F32.PACK_B R5, R5 ;  /* 0x00000005ff05723e */ /* 0x000fd200024050ff */
[----:B------:R0:W-:Y:S01]  /*5c00*/  @P0 STG.E desc[UR36][R10.64+0x60], R13 ;  /* 0x0000600d0a000986 */ /* 0x0001e2000c101924 */
[----:B------:R-:W-:Y:S02]  /*5c10*/  ISETP.GT.AND P0, PT, R3, 0x8, P1 ;  /* 0x000000080300780c */ /* 0x000fe40000f04270 */
[----:B------:R-:W-:Y:S01]  /*5c20*/  ISETP.GT.AND P1, PT, R4, 0x21, PT ;  /* 0x000000210400780c */ /* 0x000fe20003f24270 */
[----:B0-----:R-:W-:-:S10]  /*5c30*/  FMUL R13, R74, R88 ;  /* 0x000000584a0d7220 */ /* 0x001fd40000400000 */
[----:B------:R-:W-:Y:S01]  /*5c40*/  @P0 STG.E desc[UR36][R10.64+0x64], R71 ;  /* 0x000064470a000986 */ /* 0x000fe2000c101924 */
[----:B------:R-:W-:Y:S02]  /*5c50*/  ISETP.GT.AND P0, PT, R3, RZ, P2 ;  /* 0x000000ff0300720c */ /* 0x000fe40001704270 */
[----:B------:R-:W-:-:S11]  /*5c60*/  F2FP.TF32.F32.PACK_B R13, R13 ;  /* 0x0000000dff0d723e */ /* 0x000fd600024050ff */
[----:B------:R0:W-:Y:S01]  /*5c70*/  @P0 STG.E desc[UR36][R8.64+0x80], R5 ;  /* 0x0000800508000986 */ /* 0x0001e2000c101924 */
[----:B------:R-:W-:Y:S01]  /*5c80*/  ISETP.GT.AND P0, PT, R3, RZ, P1 ;  /* 0x000000ff0300720c */ /* 0x000fe20000f04270 */
[----:B0-----:R-:W-:-:S12]  /*5c90*/  FMUL R5, R76, R88 ;  /* 0x000000584c057220 */ /* 0x001fd80000400000 */
[----:B------:R-:W-:Y:S01]  /*5ca0*/  @P0 STG.E desc[UR36][R8.64+0x84], R73 ;  /* 0x0000844908000986 */ /* 0x000fe2000c101924 */
[----:B------:R-:W-:Y:S02]  /*5cb0*/  ISETP.GT.AND P0, PT, R3, 0x8, P2 ;  /* 0x000000080300780c */ /* 0x000fe40001704270 */
[----:B------:R-:W-:Y:S02]  /*5cc0*/  F2FP.TF32.F32.PACK_B R5, R5 ;  /* 0x00000005ff05723e */ /* 0x000fe400024050ff */
[----:B------:R-:W-:-:S09]  /*5cd0*/  ISETP.GT.AND P2, PT, R4, 0x38, PT ;  /* 0x000000380400780c */ /* 0x000fd20003f44270 */
[----:B------:R0:W-:Y:S01]  /*5ce0*/  @P0 STG.E desc[UR36][R10.64+0x80], R13 ;  /* 0x0000800d0a000986 */ /* 0x0001e2000c101924 */
[----:B------:R-:W-:Y:S01]  /*5cf0*/  ISETP.GT.AND P0, PT, R3, 0x8, P1 ;  /* 0x000000080300780c */ /* 0x000fe20000f04270 */
[----:B0-----:R-:W-:-:S12]  /*5d00*/  FMUL R13, R78, R88 ;  /* 0x000000584e0d7220 */ /* 0x001fd80000400000 */
        /* <DEDUP_REMOVED lines=8> */
[----:B------:R-:W-:-:S11]  /*5d90*/  F2FP.TF32.F32.PACK_B R5, R5 ;  /* 0x00000005ff05723e */ /* 0x000fd600024050ff */
[----:B------:R0:W-:Y:S01]  /*5da0*/  @P0 STG.E desc[UR36][R10.64+0xa0], R13 ;  /* 0x0000a00d0a000986 */ /* 0x0001e2000c101924 */
[C---:B------:R-:W-:Y:S02]  /*5db0*/  ISETP.GT.AND P0, PT, R3.reuse, 0x8, P4 ;  /* 0x000000080300780c */ /* 0x040fe40002704270 */
[----:B------:R-:W-:Y:S01]  /*5dc0*/  ISETP.GT.AND P4, PT, R3, 0x8, P2 ;  /* 0x000000080300780c */ /* 0x000fe20001784270 */
[----:B0-----:R-:W-:-:S10]  /*5dd0*/  FMUL R13, R82, R88 ;  /* 0x00000058520d7220 */ /* 0x001fd40000400000 */
[----:B------:R-:W-:Y:S01]  /*5de0*/  @P0 STG.E desc[UR36][R10.64+0xa4], R79 ;  /* 0x0000a44f0a000986 */ /* 0x000fe2000c101924 */
[----:B------:R-:W-:Y:S02]  /*5df0*/  ISETP.GT.AND P0, PT, R3, RZ, P3 ;  /* 0x000000ff0300720c */ /* 0x000fe40001f04270 */
[----:B------:R-:W-:-:S11]  /*5e00*/  F2FP.TF32.F32.PACK_B R13, R13 ;  /* 0x0000000dff0d723e */ /* 0x000fd600024050ff */
[----:B------:R0:W-:Y:S01]  /*5e10*/  @P0 STG.E desc[UR36][R8.64+0xc0], R5 ;  /* 0x0000c00508000986 */ /* 0x0001e2000c101924 */
[----:B------:R-:W-:-:S04]  /*5e20*/  ISETP.GT.AND P0, PT, R4, 0x31, PT ;  /* 0x000000310400780c */ /* 0x000fc80003f04270 */
[----:B------:R-:W-:Y:S01]  /*5e30*/  ISETP.GT.AND P1, PT, R3, RZ, P0 ;  /* 0x000000ff0300720c */ /* 0x000fe20000724270 */
[----:B0-----:R-:W-:-:S05]  /*5e40*/  FMUL R5, R84, R88 ;  /* 0x0000005854057220 */ /* 0x001fca0000400000 */
[----:B------:R-:W-:-:S07]  /*5e50*/  F2FP.TF32.F32.PACK_B R5, R5 ;  /* 0x00000005ff05723e */ /* 0x000fce00024050ff */
[----:B------:R-:W-:Y:S01]  /*5e60*/  @P1 STG.E desc[UR36][R8.64+0xc4], R81 ;  /* 0x0000c45108001986 */ /* 0x000fe2000c101924 */
[----:B------:R-:W-:-:S13]  /*5e70*/  ISETP.GT.AND P1, PT, R3, 0x8, P3 ;  /* 0x000000080300780c */ /* 0x000fda0001f24270 */
[----:B------:R0:W-:Y:S01]  /*5e80*/  @P1 STG.E desc[UR36][R10.64+0xc0], R13 ;  /* 0x0000c00d0a001986 */ /* 0x0001e2000c101924 */
[----:B------:R-:W-:-:S13]  /*5e90*/  ISETP.GT.AND P1, PT, R3, 0x8, P0 ;  /* 0x000000080300780c */ /* 0x000fda0000724270 */
[----:B------:R-:W-:Y:S01]  /*5ea0*/  @P1 STG.E desc[UR36][R10.64+0xc4], R83 ;  /* 0x0000c4530a001986 */ /* 0x000fe2000c101924 */
[----:B------:R-:W-:-:S05]  /*5eb0*/  IADD3 R14, P1, R91, R10, RZ ;  /* 0x0000000a5b0e7210 */ /* 0x000fca0007f3e0ff */
[----:B------:R-:W-:Y:S01]  /*5ec0*/  IMAD.X R15, R23, 0x1, R11, P1 ;  /* 0x00000001170f7824 */ /* 0x000fe200008e060b */
[----:B------:R-:W-:-:S13]  /*5ed0*/  ISETP.GT.AND P1, PT, R3, RZ, P2 ;  /* 0x000000ff0300720c */ /* 0x000fda0001724270 */
[----:B------:R1:W-:Y:S01]  /*5ee0*/  @P1 STG.E desc[UR36][R8.64+0xe0], R5 ;  /* 0x0000e00508001986 */ /* 0x0003e2000c101924 */
[----:B------:R-:W-:-:S05]  /*5ef0*/  IADD3 R20, P1, R91, R10, RZ ;  /* 0x0000000a5b147210 */ /* 0x000fca0007f3e0ff */
[----:B------:R-:W-:Y:S01]  /*5f00*/  IMAD.X R21, R23, 0x1, R11, P1 ;  /* 0x0000000117157824 */ /* 0x000fe200008e060b */
[----:B------:R-:W-:-:S05]  /*5f10*/  IADD3 R12, P1, R91, R8, RZ ;  /* 0x000000085b0c7210 */ /* 0x000fca0007f3e0ff */
[----:B0-----:R-:W-:Y:S01]  /*5f20*/  IMAD.X R13, R23, 0x1, R9, P1 ;  /* 0x00000001170d7824 */ /* 0x001fe200008e0609 */
[----:B------:R-:W-:Y:S01]  /*5f30*/  ISETP.GT.AND P1, PT, R4, 0x39, PT ;  /* 0x000000390400780c */ /* 0x000fe20003f24270 */
[-C--:B-1----:R-:W-:Y:S01]  /*5f40*/  FMUL R5, R86, R88.reuse ;  /* 0x0000005856057220 */ /* 0x082fe20000400000 */
[----:B------:R-:W-:Y:S02]  /*5f50*/  FMUL R23, R24, R88 ;  /* 0x0000005818177220 */ /* 0x000fe40000400000 */
[----:B------:R-:W-:Y:S02]  /*5f60*/  ISETP.GT.AND P5, PT, R3, RZ, P1 ;  /* 0x000000ff0300720c */ /* 0x000fe40000fa4270 */
[----:B------:R-:W-:Y:S02]  /*5f70*/  F2FP.TF32.F32.PACK_B R5, R5 ;  /* 0x00000005ff05723e */ /* 0x000fe400024050ff */
[----:B------:R-:W-:-:S09]  /*5f80*/  F2FP.TF32.F32.PACK_B R23, R23 ;  /* 0x00000017ff17723e */ /* 0x000fd200024050ff */
[----:B------:R-:W-:Y:S01]  /*5f90*/  @P5 STG.E desc[UR36][R8.64+0xe4], R85 ;  /* 0x0000e45508005986 */ /* 0x000fe2000c101924 */
[----:B------:R-:W-:-:S03]  /*5fa0*/  ISETP.GT.AND P5, PT, R4, 0x1, PT ;  /* 0x000000010400780c */ /* 0x000fc60003fa4270 */
[----:B------:R0:W-:Y:S01]  /*5fb0*/  @P4 STG.E desc[UR36][R10.64+0xe0], R5 ;  /* 0x0000e0050a004986 */ /* 0x0001e2000c101924 */
[C---:B------:R-:W-:Y:S02]  /*5fc0*/  ISETP.GT.AND P4, PT, R3.reuse, 0x8, P1 ;  /* 0x000000080300780c */ /* 0x040fe40000f84270 */
[----:B------:R-:W-:Y:S01]  /*5fd0*/  ISETP.GT.AND P5, PT, R3, 0x80, P5 ;  /* 0x000000800300780c */ /* 0x000fe20002fa4270 */
[----:B0-----:R-:W-:-:S10]  /*5fe0*/  FMUL R5, R26, R88 ;  /* 0x000000581a057220 */ /* 0x001fd40000400000 */
[----:B------:R0:W-:Y:S01]  /*5ff0*/  @P4 STG.E desc[UR36][R10.64+0xe4], R87 ;  /* 0x0000e4570a004986 */ /* 0x0001e2000c101924 */
[C---:B------:R-:W-:Y:S01]  /*6000*/  ISETP.GT.AND P4, PT, R3.reuse, 0x80, P6 ;  /* 0x000000800300780c */ /* 0x040fe20003784270 */
[----:B------:R-:W-:Y:S01]  /*6010*/  @P5 IMAD.MOV.U32 R8, RZ, RZ, R12 ;  /* 0x000000ffff085224 */ /* 0x000fe200078e000c */
[----:B------:R-:W-:Y:S01]  /*6020*/  ISETP.GT.AND P6, PT, R3, 0x88, P6 ;  /* 0x000000880300780c */ /* 0x000fe200037c4270 */
[----:B------:R-:W-:Y:S01]  /*6030*/  @P5 IMAD.MOV.U32 R9, RZ, RZ, R13 ;  /* 0x000000ffff095224 */ /* 0x000fe200078e000d */
[----:B------:R-:W-:Y:S01]  /*6040*/  F2FP.TF32.F32.PACK_B R5, R5 ;  /* 0x00000005ff05723e */ /* 0x000fe200024050ff */
[----:B0-----:R-:W-:-:S08]  /*6050*/  FMUL R11, R28, R88 ;  /* 0x000000581c0b7220 */ /* 0x001fd00000400000 */
[----:B------:R-:W-:Y:S01]  /*6060*/  @P4 STG.E desc[UR36][R12.64], R23 ;  /* 0x000000170c004986 */ /* 0x000fe2000c101924 */
[----:B------:R-:W-:Y:S02]  /*6070*/  ISETP.NE.AND P4, PT, R56, RZ, PT ;  /* 0x000000ff3800720c */ /* 0x000fe40003f85270 */
[----:B------:R-:W-:Y:S01]  /*6080*/  F2FP.TF32.F32.PACK_B R11, R11 ;  /* 0x0000000bff0b723e */ /* 0x000fe200024050ff */
[----:B------:R-:W-:Y:S01]  /*6090*/  @P5 STG.E desc[UR36][R8.64+0x4], R25 ;  /* 0x0000041908005986 */ /* 0x000fe2000c101924 */
[----:B------:R-:W-:-:S03]  /*60a0*/  ISETP.NE.AND P5, PT, R57, RZ, PT ;  /* 0x000000ff3900720c */ /* 0x000fc60003fa5270 */
[----:B------:R0:W-:Y:S01]  /*60b0*/  @P6 STG.E desc[UR36][R14.64], R5 ;  /* 0x000000050e006986 */ /* 0x0001e2000c101924 */
[----:B------:R-:W-:-:S04]  /*60c0*/  ISETP.GT.AND P6, PT, R4, 0x1, PT ;  /* 0x000000010400780c */ /* 0x000fc80003fc4270 */
[----:B------:R-:W-:Y:S01]  /*60d0*/  ISETP.GT.AND P6, PT, R3, 0x88, P6 ;  /* 0x000000880300780c */ /* 0x000fe200037c4270 */
[-C--:B0-----:R-:W-:Y:S01]  /*60e0*/  FMUL R5, R30, R88.reuse ;  /* 0x000000581e057220 */ /* 0x081fe20000400000 */
[----:B------:R-:W-:-:S04]  /*60f0*/  FMUL R15, R50, R88 ;  /* 0x00000058320f7220 */ /* 0x000fc80000400000 */
[----:B------:R-:W-:-:S07]  /*6100*/  F2FP.TF32.F32.PACK_B R5, R5 ;  /* 0x00000005ff05723e */ /* 0x000fce00024050ff */
[----:B------:R0:W-:Y:S01]  /*6110*/  @P6 STG.E desc[UR36][R20.64+0x4], R27 ;  /* 0x0000041b14006986 */ /* 0x0001e2000c101924 */
[----:B------:R-:W-:Y:S02]  /*6120*/  ISETP.GT.AND P6, PT, R4, 0x8, PT ;  /* 0x000000080400780c */ /* 0x000fe40003fc4270 */
[----:B------:R-:W-:Y:S02]  /*6130*/  F2FP.TF32.F32.PACK_B R15, R15 ;  /* 0x0000000fff0f723e */ /* 0x000fe400024050ff */
[----:B------:R-:W-:Y:S01]  /*6140*/  ISETP.GT.AND P6, PT, R3, 0x80, P6 ;  /* 0x000000800300780c */ /* 0x000fe200037c4270 */
[----:B0-----:R-:W-:-:S05]  /*6150*/  FMUL R21, R52, R88 ;  /* 0x0000005834157220 */ /* 0x001fca0000400000 */
[----:B------:R-:W-:-:S07]  /*6160*/  F2FP.TF32.F32.PACK_B R21, R21 ;  /* 0x00000015ff15723e */ /* 0x000fce00024050ff */
[----:B------:R-:W-:Y:S02]  /*6170*/  @P6 IMAD.MOV.U32 R8, RZ, RZ, R12 ;  /* 0x000000ffff086224 */ /* 0x000fe400078e000c */
[----:B------:R-:W-:-:S05]  /*6180*/  @P6 IMAD.MOV.U32 R9, RZ, RZ, R13 ;  /* 0x000000ffff096224 */ /* 0x000fca00078e000d */
[----:B------:R0:W-:Y:S01]  /*6190*/  @P6 STG.E desc[UR36][R8.64+0x20], R11 ;  /* 0x0000200b08006986 */ /* 0x0001e2000c101924 */
[----:B------:R-:W-:-:S04]  /*61a0*/  ISETP.GT.AND P6, PT, R4, 0x9, PT ;  /* 0x000000090400780c */ /* 0x000fc80003fc4270 */
[----:B------:R-:W-:Y:S01]  /*61b0*/  ISETP.GT.AND P6, PT, R3, 0x80, P6 ;  /* 0x000000800300780c */ /* 0x000fe200037c4270 */
[----:B0-----:R-:W-:-:S05]  /*61c0*/  FMUL R11, R32, R88 ;  /* 0x00000058200b7220 */ /* 0x001fca0000400000 */
[----:B------:R-:W-:-:S07]  /*61d0*/  F2FP.TF32.F32.PACK_B R11, R11 ;  /* 0x0000000bff0b723e */ /* 0x000fce00024050ff */
[----:B------:R-:W-:Y:S02]  /*61e0*/  @P6 IMAD.MOV.U32 R8, RZ, RZ, R12 ;  /* 0x000000ffff086224 */ /* 0x000fe400078e000c */
[----:B------:R-:W-:-:S05]  /*61f0*/  @P6 IMAD.MOV.U32 R9, RZ, RZ, R13 ;  /* 0x000000ffff096224 */ /* 0x000fca00078e000d */
[----:B------:R-:W-:Y:S01]  /*6200*/  @P6 STG.E desc[UR36][R8.64+0x24], R29 ;  /* 0x0000241d08006986 */ /* 0x000fe2000c101924 */
[----:B------:R-:W-:-:S04]  /*6210*/  ISETP.GT.AND P6, PT, R4, 0x8, PT ;  /* 0x000000080400780c */ /* 0x000fc80003fc4270 */
[----:B------:R-:W-:-:S13]  /*6220*/  ISETP.GT.AND P6, PT, R3, 0x88, P6 ;  /* 0x000000880300780c */ /* 0x000fda00037c4270 */
[----:B------:R0:W-:Y:S01]  /*6230*/  @P6 STG.E desc[UR36][R6.64+0x20], R5 ;  /* 0x0000200506006986 */ /* 0x0001e2000c101924 */
[----:B------:R-:W-:-:S04]  /*6240*/  ISETP.GT.AND P6, PT, R4, 0x9, PT ;  /* 0x000000090400780c */ /* 0x000fc80003fc4270 */
[----:B------:R-:W-:Y:S01]  /*6250*/  ISETP.GT.AND P6, PT, R3, 0x88, P6 ;  /* 0x000000880300780c */ /* 0x000fe200037c4270 */
[----:B0-----:R-:W-:-:S05]  /*6260*/  FMUL R5, R34, R88 ;  /* 0x0000005822057220 */ /* 0x001fca0000400000 */
[----:B------:R-:W-:-:S07]  /*6270*/  F2FP.TF32.F32.PACK_B R5, R5 ;  /* 0x00000005ff05723e */ /* 0x000fce00024050ff */
[----:B------:R-:W-:Y:S01]  /*6280*/  @P6 STG.E desc[UR36][R6.64+0x24], R31 ;  /* 0x0000241f06006986 */ /* 0x000fe2000c101924 */
[----:B------:R-:W-:-:S04]  /*6290*/  ISETP.GT.AND P6, PT, R4, 0x10, PT ;  /* 0x000000100400780c */ /* 0x000fc80003fc4270 */
[----:B------:R-:W-:-:S13]  /*62a0*/  ISETP.GT.AND P6, PT, R3, 0x80, P6 ;  /* 0x000000800300780c */ /* 0x000fda00037c4270 */
        /* <DEDUP_REMOVED lines=54> */
[----:B------:R0:W-:Y:S01]  /*6610*/  @P6 STG.E desc[UR36][R6.64+0x80], R5 ;  /* 0x0000800506006986 */ /* 0x0001e2000c101924 */
[----:B------:R-:W-:-:S04]  /*6620*/  ISETP.GT.AND P6, PT, R4, 0x21, PT ;  /* 0x000000210400780c */ /* 0x000fc80003fc4270 */
[----:B------:R-:W-:-:S13]  /*6630*/  ISETP.GT.AND P6, PT, R3, 0x88, P6 ;  /* 0x000000880300780c */ /* 0x000fda00037c4270 */
[----:B------:R-:W-:Y:S02]  /*6640*/  @P6 IMAD.MOV.U32 R4, RZ, RZ, R6 ;  /* 0x000000ffff046224 */ /* 0x000fe400078e0006 */
[----:B0-----:R-:W-:-:S05]  /*6650*/  @P6 IMAD.MOV.U32 R5, RZ, RZ, R7 ;  /* 0x000000ffff056224 */ /* 0x001fca00078e0007 */
[----:B------:R0:W-:Y:S01]  /*6660*/  @P6 STG.E desc[UR36][R4.64+0x84], R43 ;  /* 0x0000842b04006986 */ /* 0x0001e2000c101924 */
[C---:B------:R-:W-:Y:S02]  /*6670*/  ISETP.GT.AND P6, PT, R3.reuse, 0x80, P5 ;  /* 0x000000800300780c */ /* 0x040fe40002fc4270 */
[----:B------:R-:W-:-:S11]  /*6680*/  ISETP.GT.AND P5, PT, R3, 0x88, P5 ;  /* 0x000000880300780c */ /* 0x000fd60002fa4270 */
[----:B0-----:R-:W-:Y:S02]  /*6690*/  @P6 IMAD.MOV.U32 R4, RZ, RZ, R12 ;  /* 0x000000ffff046224 */ /* 0x001fe400078e000c */
[----:B------:R-:W-:-:S05]  /*66a0*/  @P6 IMAD.MOV.U32 R5, RZ, RZ, R13 ;  /* 0x000000ffff056224 */ /* 0x000fca00078e000d */
[----:B------:R0:W-:Y:S01]  /*66b0*/  @P6 STG.E desc[UR36][R4.64+0xa0], R9 ;  /* 0x0000a00904006986 */ /* 0x0001e2000c101924 */
[C---:B------:R-:W-:Y:S02]  /*66c0*/  ISETP.GT.AND P6, PT, R3.reuse, 0x80, P4 ;  /* 0x000000800300780c */ /* 0x040fe400027c4270 */
[----:B------:R-:W-:Y:S01]  /*66d0*/  ISETP.GT.AND P4, PT, R3, 0x88, P4 ;  /* 0x000000880300780c */ /* 0x000fe20002784270 */
[----:B0-----:R-:W-:-:S10]  /*66e0*/  FMUL R9, R48, R88 ;  /* 0x0000005830097220 */ /* 0x001fd40000400000 */
[----:B------:R-:W-:Y:S02]  /*66f0*/  @P6 IMAD.MOV.U32 R4, RZ, RZ, R12 ;  /* 0x000000ffff046224 */ /* 0x000fe400078e000c */
[----:B------:R-:W-:Y:S01]  /*6700*/  @P6 IMAD.MOV.U32 R5, RZ, RZ, R13 ;  /* 0x000000ffff056224 */ /* 0x000fe200078e000d */
[----:B------:R-:W-:-:S04]  /*6710*/  F2FP.TF32.F32.PACK_B R9, R9 ;  /* 0x00000009ff09723e */ /* 0x000fc800024050ff */
[----:B------:R0:W-:Y:S02]  /*6720*/  @P6 STG.E desc[UR36][R4.64+0xa4], R45 ;  /* 0x0000a42d04006986 */ /* 0x0001e4000c101924 */
[----:B0-----:R-:W-:Y:S02]  /*6730*/  @P5 IMAD.MOV.U32 R4, RZ, RZ, R6 ;  /* 0x000000ffff045224 */ /* 0x001fe400078e0006 */
[----:B------:R-:W-:-:S05]  /*6740*/  @P5 IMAD.MOV.U32 R5, RZ, RZ, R7 ;  /* 0x000000ffff055224 */ /* 0x000fca00078e0007 */
[----:B------:R0:W-:Y:S01]  /*6750*/  @P5 STG.E desc[UR36][R4.64+0xa0], R11 ;  /* 0x0000a00b04005986 */ /* 0x0001e2000c101924 */
[C---:B------:R-:W-:Y:S02]  /*6760*/  ISETP.GT.AND P5, PT, R3.reuse, 0x80, P3 ;  /* 0x000000800300780c */ /* 0x040fe40001fa4270 */
[----:B------:R-:W-:Y:S01]  /*6770*/  ISETP.GT.AND P3, PT, R3, 0x88, P3 ;  /* 0x000000880300780c */ /* 0x000fe20001f64270 */
[----:B0-----:R-:W-:Y:S02]  /*6780*/  @P4 IMAD.MOV.U32 R4, RZ, RZ, R6 ;  /* 0x000000ffff044224 */ /* 0x001fe400078e0006 */
[----:B------:R-:W-:Y:S01]  /*6790*/  FMUL R11, R54, R88 ;  /* 0x00000058360b7220 */ /* 0x000fe20000400000 */
[----:B------:R-:W-:-:S04]  /*67a0*/  @P4 IMAD.MOV.U32 R5, RZ, RZ, R7 ;  /* 0x000000ffff054224 */ /* 0x000fc800078e0007 */
[----:B------:R-:W-:Y:S01]  /*67b0*/  F2FP.TF32.F32.PACK_B R11, R11 ;  /* 0x0000000bff0b723e */ /* 0x000fe200024050ff */
[----:B------:R0:W-:Y:S01]  /*67c0*/  @P4 STG.E desc[UR36][R4.64+0xa4], R47 ;  /* 0x0000a42f04004986 */ /* 0x0001e2000c101924 */
[C---:B------:R-:W-:Y:S02]  /*67d0*/  ISETP.GT.AND P4, PT, R3.reuse, 0x80, P0 ;  /* 0x000000800300780c */ /* 0x040fe40000784270 */
[----:B------:R-:W-:Y:S01]  /*67e0*/  ISETP.GT.AND P0, PT, R3, 0x88, P0 ;  /* 0x000000880300780c */ /* 0x000fe20000704270 */
[----:B0-----:R-:W-:Y:S02]  /*67f0*/  @P5 IMAD.MOV.U32 R4, RZ, RZ, R12 ;  /* 0x000000ffff045224 */ /* 0x001fe400078e000c */
[----:B------:R-:W-:-:S05]  /*6800*/  @P5 IMAD.MOV.U32 R5, RZ, RZ, R13 ;  /* 0x000000ffff055224 */ /* 0x000fca00078e000d */
        /* <DEDUP_REMOVED lines=10> */
[----:B------:R0:W-:Y:S02]  /*68b0*/  @P3 STG.E desc[UR36][R4.64+0xc0], R15 ;  /* 0x0000c00f04003986 */ /* 0x0001e4000c101924 */
[----:B0-----:R-:W-:Y:S02]  /*68c0*/  @P0 IMAD.MOV.U32 R4, RZ, RZ, R6 ;  /* 0x000000ffff040224 */ /* 0x001fe400078e0006 */
[----:B------:R-:W-:-:S05]  /*68d0*/  @P0 IMAD.MOV.U32 R5, RZ, RZ, R7 ;  /* 0x000000ffff050224 */ /* 0x000fca00078e0007 */
[----:B------:R0:W-:Y:S02]  /*68e0*/  @P0 STG.E desc[UR36][R4.64+0xc4], R51 ;  /* 0x0000c43304000986 */ /* 0x0001e4000c101924 */
[----:B0-----:R-:W-:Y:S02]  /*68f0*/  @P5 IMAD.MOV.U32 R4, RZ, RZ, R12 ;  /* 0x000000ffff045224 */ /* 0x001fe400078e000c */
[----:B------:R-:W-:-:S05]  /*6900*/  @P5 IMAD.MOV.U32 R5, RZ, RZ, R13 ;  /* 0x000000ffff055224 */ /* 0x000fca00078e000d */
[----:B------:R0:W-:Y:S04]  /*6910*/  @P5 STG.E desc[UR36][R4.64+0xe0], R21 ;  /* 0x0000e01504005986 */ /* 0x0001e8000c101924 */
[----:B------:R1:W-:Y:S01]  /*6920*/  @P4 STG.E desc[UR36][R12.64+0xe4], R53 ;  /* 0x0000e4350c004986 */ /* 0x0003e2000c101924 */
[----:B0-----:R-:W-:Y:S02]  /*6930*/  @P2 IMAD.MOV.U32 R4, RZ, RZ, R6 ;  /* 0x000000ffff042224 */ /* 0x001fe400078e0006 */
[----:B------:R-:W-:-:S05]  /*6940*/  @P2 IMAD.MOV.U32 R5, RZ, RZ, R7 ;  /* 0x000000ffff052224 */ /* 0x000fca00078e0007 */
[----:B------:R1:W-:Y:S04]  /*6950*/  @P2 STG.E desc[UR36][R4.64+0xe0], R11 ;  /* 0x0000e00b04002986 */ /* 0x0003e8000c101924 */
[----:B------:R1:W-:Y:S02]  /*6960*/  @P1 STG.E desc[UR36][R6.64+0xe4], R55 ;  /* 0x0000e43706001986 */ /* 0x0003e4000c101924 */
.L_x_152:
[----:B------:R-:W-:Y:S05]  /*6970*/  BSYNC B0 ;  /* 0x0000000000007941 */ /* 0x000fea0003800000 */
.L_x_28:
[----:B------:R-:W-:Y:S01]  /*6980*/  ULDC UR4, c[0x0][0xc] ;  /* 0x0000030000047ab9 */ /* 0x000fe20000000800 */
[----:B------:R-:W-:Y:S01]  /*6990*/  ULDC UR5, c[0x0][0x10] ;  /* 0x0000040000057ab9 */ /* 0x000fe20000000800 */
[----:B------:R-:W2:Y:S01]  /*69a0*/  LDC R3, c[0x0][0x14] ;  /* 0x00000500ff037b82 */ /* 0x000ea20000000800 */
[----:B------:R-:W-:Y:S01]  /*69b0*/  UIMAD.WIDE.U32 UR4, UR4, UR5, URZ ;  /* 0x00000005040472a5 */ /* 0x000fe2000f8e003f */
[----:B------:R-:W-:Y:S02]  /*69c0*/  IMAD.MOV.U32 R90, RZ, RZ, -0x1 ;  /* 0xffffffffff5a7424 */ /* 0x000fe400078e00ff */
[----:B------:R-:W-:-:S03]  /*69d0*/  IMAD.MOV.U32 R23, RZ, RZ, -0x1 ;  /* 0xffffffffff177424 */ /* 0x000fc600078e00ff */
[----:B--2---:R-:W-:-:S04]  /*69e0*/  IMAD.WIDE.U32 R16, R3, UR4, R16 ;  /* 0x0000000403107c25 */ /* 0x004fc8000f8e0010 */
[----:B------:R-:W-:Y:S01]  /*69f0*/  IMAD R3, R3, UR5, RZ ;  /* 0x0000000503037c24 */ /* 0x000fe2000f8e02ff */
[----:B------:R-:W-:Y:S02]  /*6a00*/  ULDC.64 UR4, c[0x0][0x650] ;  /* 0x0001940000047ab9 */ /* 0x000fe40000000a00 */
[----:B------:R-:W-:Y:S01]  /*6a10*/  ISETP.GE.U32.AND P0, PT, R16, UR4, PT ;  /* 0x0000000410007c0c */ /* 0x000fe2000bf06070 */
[--C-:B------:R-:W-:Y:S01]  /*6a20*/  IMAD.IADD R17, R17, 0x1, R3.reuse ;  /* 0x0000000111117824 */ /* 0x100fe200078e0203 */
[----:B------:R-:W-:-:S04]  /*6a30*/  PRMT R3, RZ, 0x7610, R3 ;  /* 0x00007610ff037816 */ /* 0x000fc80000000003 */
[----:B------:R-:W-:-:S13]  /*6a40*/  ISETP.GE.U32.AND.EX P0, PT, R17, UR5, PT, P0 ;  /* 0x0000000511007c0c */ /* 0x000fda000bf06100 */
[----:B------:R-:W-:Y:S05]  /*6a50*/  @P0 BRA `(.L_x_153) ;  /* 0x0000000400640947 */ /* 0x000fea0003800000 */
[----:B-1----:R-:W1:Y:S01]  /*6a60*/  S2R R12, SR_CTAID.X ;  /* 0x00000000000c7919 */ /* 0x002e620000002500 */
[----:B0-----:R-:W0:Y:S01]  /*6a70*/  LDC.64 R10, c[0x0][0x628] ;  /* 0x00018a00ff0a7b82 */ /* 0x001e220000000a00 */
[----:B------:R-:W-:Y:S01]  /*6a80*/  ULDC UR4, c[0x0][0x150] ;  /* 0x0000540000047ab9 */ /* 0x000fe20000000800 */
[----:B----4-:R-:W-:Y:S01]  /*6a90*/  IMAD.MOV.U32 R8, RZ, RZ, R16 ;  /* 0x000000ffff087224 */ /* 0x010fe200078e0010 */
[----:B------:R-:W2:Y:S01]  /*6aa0*/  S2R R24, SR_CTAID.Y ;  /* 0x0000000000187919 */ /* 0x000ea20000002600 */
[----:B------:R-:W-:-:S04]  /*6ab0*/  IMAD.MOV.U32 R9, RZ, RZ, R17 ;  /* 0x000000ffff097224 */ /* 0x000fc800078e0011 */
[----:B------:R-:W4:Y:S08]  /*6ac0*/  LDC R21, c[0x0][0x144] ;  /* 0x00005100ff157b82 */ /* 0x000f300000000800 */
[----:B------:R-:W2:Y:S08]  /*6ad0*/  LDC R0, c[0x0][0x630] ;  /* 0x00018c00ff007b82 */ /* 0x000eb00000000800 */
[----:B---3--:R-:W3:Y:S01]  /*6ae0*/  LDC.64 R14, c[0x0][0x620] ;  /* 0x00018800ff0e7b82 */ /* 0x008ee20000000a00 */
[----:B0-----:R-:W-:-:S04]  /*6af0*/  ISETP.NE.U32.AND P0, PT, R10, RZ, PT ;  /* 0x000000ff0a00720c */ /* 0x001fc80003f05070 */
[----:B------:R-:W-:Y:S02]  /*6b00*/  ISETP.NE.AND.EX P0, PT, R11, RZ, PT, P0 ;  /* 0x000000ff0b00720c */ /* 0x000fe40003f05300 */
[----:B-1----:R-:W-:-:S05]  /*6b10*/  I2FP.F32.U32 R3, R12 ;  /* 0x0000000c00037245 */ /* 0x002fca0000201000 */
[----:B------:R-:W-:-:S04]  /*6b20*/  FMUL R3, R3, UR4 ;  /* 0x0000000403037c20 */ /* 0x000fc80008400000 */
[----:B------:R0:W1:Y:S02]  /*6b30*/  F2I.U32.TRUNC.NTZ R20, R3 ;  /* 0x0000000300147305 */ /* 0x000064000020f000 */
[----:B--2-4-:R-:W-:Y:S05]  /*6b40*/  @!P0 BRA `(.L_x_154) ;  /* 0x0000000000288947 */ /* 0x014fea0003800000 */
[----:B0-----:R-:W0:Y:S02]  /*6b50*/  LDC R3, c[0x0][0x634] ;  /* 0x00018d00ff037b82 */ /* 0x001e240000000800 */
        /* <DEDUP_REMOVED lines=9> */
.L_x_154:
[----:B------:R-:W2:Y:S01]  /*6bf0*/  LDC.64 R28, c[0x0][0x640] ;  /* 0x00019000ff1c7b82 */ /* 0x000ea20000000a00 */
[-CC-:B------:R-:W-:Y:S01]  /*6c00*/  SHF.R.U64 R23, R8, R0.reuse, R9.reuse ;  /* 0x0000000008177219 */ /* 0x180fe20000001209 */
[----:B-1----:R-:W-:Y:S01]  /*6c10*/  IMAD.MOV R20, RZ, RZ, -R20 ;  /* 0x000000ffff147224 */ /* 0x002fe200078e0a14 */
[----:B------:R-:W-:Y:S01]  /*6c20*/  SHF.R.U32.HI R0, RZ, R0, R9 ;  /* 0x00000000ff007219 */ /* 0x000fe20000011609 */
[----:B------:R-:W-:Y:S01]  /*6c30*/  ULDC UR4, c[0x0][0x154] ;  /* 0x0000550000047ab9 */ /* 0x000fe20000000800 */
[----:B0-----:R-:W-:Y:S01]  /*6c40*/  IADD3 R3, P0, RZ, -R23, RZ ;  /* 0x80000017ff037210 */ /* 0x001fe20007f1e0ff */
[----:B------:R-:W-:Y:S02]  /*6c50*/  IMAD R21, R21, R20, R12 ;  /* 0x0000001415157224 */ /* 0x000fe400078e020c */
[----:B------:R-:W0:Y:S01]  /*6c60*/  LDC R6, c[0x0][0x618] ;  /* 0x00018600ff067b82 */ /* 0x000e220000000800 */
[----:B------:R-:W-:Y:S02]  /*6c70*/  IMAD.MOV.U32 R7, RZ, RZ, 0x1 ;  /* 0x00000001ff077424 */ /* 0x000fe400078e00ff */
[----:B------:R-:W-:-:S04]  /*6c80*/  IMAD.X R5, RZ, RZ, ~R0, P0 ;  /* 0x000000ffff057224 */ /* 0x000fc800000e0e00 */
[-C--:B---3--:R-:W-:Y:S01]  /*6c90*/  IMAD R0, R5, R14.reuse, RZ ;  /* 0x0000000e05007224 */ /* 0x088fe200078e02ff */
[----:B------:R-:W1:Y:S01]  /*6ca0*/  LDC R8, c[0x0][0x608] ;  /* 0x00018200ff087b82 */ /* 0x000e620000000800 */
[----:B------:R-:W-:-:S04]  /*6cb0*/  IMAD.WIDE.U32 R4, R3, R14, R16 ;  /* 0x0000000e03047225 */ /* 0x000fc800078e0010 */
[----:B------:R-:W-:Y:S01]  /*6cc0*/  IMAD R3, R3, R15, R0 ;  /* 0x0000000f03037224 */ /* 0x000fe200078e0200 */
[----:B------:R-:W-:Y:S02]  /*6cd0*/  I2FP.F32.U32 R0, R24 ;  /* 0x0000001800007245 */ /* 0x000fe40000201000 */
[----:B------:R-:W3:Y:S01]  /*6ce0*/  LDC R26, c[0x0][0x658] ;  /* 0x00019600ff1a7b82 */ /* 0x000ee20000000800 */
[----:B------:R-:W-:Y:S01]  /*6cf0*/  IMAD.IADD R3, R5, 0x1, R3 ;  /* 0x0000000105037824 */ /* 0x000fe200078e0203 */
[----:B--2---:R-:W-:Y:S01]  /*6d00*/  ISETP.NE.U32.AND P0, PT, R28, RZ, PT ;  /* 0x000000ff1c00720c */ /* 0x004fe20003f05070 */
[----:B------:R-:W-:Y:S01]  /*6d10*/  FMUL R0, R0, UR4 ;  /* 0x0000000400007c20 */ /* 0x000fe20008400000 */
[----:B------:R-:W-:Y:S02]  /*6d20*/  IMAD.MOV.U32 R5, RZ, RZ, -0x1 ;  /* 0xffffffffff057424 */ /* 0x000fe400078e00ff */
[----:B------:R-:W-:Y:S01]  /*6d30*/  ISETP.NE.AND.EX P0, PT, R29, RZ, PT, P0 ;  /* 0x000000ff1d00720c */ /* 0x000fe20003f05300 */
[----:B------:R2:W4:Y:S01]  /*6d40*/  F2I.U32.TRUNC.NTZ R13, R0 ;  /* 0x00000000000d7305 */ /* 0x000522000020f000 */
[----:B------:R-:W2:Y:S01]  /*6d50*/  LDC R15, c[0x0][0x148] ;  /* 0x00005200ff0f7b82 */ /* 0x000ea20000000800 */
[----:B0-----:R-:W-:-:S02]  /*6d60*/  SHF.R.U64 R12, R4, R6, R3 ;  /* 0x00000006040c7219 */ /* 0x001fc40000001203 */
[----:B------:R-:W-:-:S05]  /*6d70*/  SHF.R.U32.HI R3, RZ, R6, R3 ;  /* 0x00000006ff037219 */ /* 0x000fca0000011603 */
[----:B------:R-:W0:Y:S01]  /*6d80*/  LDC R20, c[0x0][0x600] ;  /* 0x00018000ff147b82 */ /* 0x000e220000000800 */
[-CC-:B-1----:R-:W-:Y:S02]  /*6d90*/  SHF.R.U64 R10, R12, R8.reuse, R3.reuse ;  /* 0x000000080c0a7219 */ /* 0x182fe40000001203 */
[----:B------:R-:W-:-:S05]  /*6da0*/  SHF.R.U32.HI R3, RZ, R8, R3 ;  /* 0x00000008ff037219 */ /* 0x000fca0000011603 */
[----:B------:R-:W1:Y:S01]  /*6db0*/  LDC R27, c[0x0][0x648] ;  /* 0x00019200ff1b7b82 */ /* 0x000e620000000800 */
[-C--:B---3--:R-:W-:Y:S02]  /*6dc0*/  SHF.L.U32 R4, R5, R26.reuse, RZ ;  /* 0x0000001a05047219 */ /* 0x088fe400000006ff */
[-CC-:B------:R-:W-:Y:S02]  /*6dd0*/  SHF.R.U64 R14, R10, R26.reuse, R3.reuse ;  /* 0x0000001a0a0e7219 */ /* 0x180fe40000001203 */
[----:B------:R-:W-:Y:S02]  /*6de0*/  SHF.R.U32.HI R5, RZ, R26, R3 ;  /* 0x0000001aff057219 */ /* 0x000fe40000011603 */
[----:B------:R-:W-:Y:S01]  /*6df0*/  LOP3.LUT R25, RZ, R4, RZ, 0x33, !PT ;  /* 0x00000004ff197212 */ /* 0x000fe200078e33ff */
[----:B------:R-:W3:Y:S01]  /*6e00*/  LDC R30, c[0x0][0x638] ;  /* 0x00018e00ff1e7b82 */ /* 0x000ee20000000800 */
[----:B------:R-:W-:Y:S01]  /*6e10*/  SHF.L.U32 R26, R7, R26, RZ ;  /* 0x0000001a071a7219 */ /* 0x000fe200000006ff */
[----:B------:R-:W-:-:S06]  /*6e20*/  IMAD.MOV.U32 R4, RZ, RZ, R14 ;  /* 0x000000ffff047224 */ /* 0x000fcc00078e000e */
[----:B------:R-:W0:Y:S01]  /*6e30*/  LDC R31, c[0x0][0x610] ;  /* 0x00018400ff1f7b82 */ /* 0x000e220000000800 */
[----:B----4-:R-:W-:Y:S05]  /*6e40*/  @!P0 BRA `(.L_x_155) ;  /* 0x0000000000288947 */ /* 0x010fea0003800000 */
[----:B------:R-:W4:Y:S02]  /*6e50*/  LDC R3, c[0x0][0x64c] ;  /* 0x00019300ff037b82 */ /* 0x000f240000000800 */
[----:B----4-:R-:W-:-:S05]  /*6e60*/  IADD3 R3, P0, R14, R3, RZ ;  /* 0x000000030e037210 */ /* 0x010fca0007f1e0ff */
        /* <DEDUP_REMOVED lines=8> */
.L_x_155:
[----:B------:R-:W-:Y:S01]  /*6ef0*/  ISETP.NE.AND P0, PT, R2, 0x1, PT ;  /* 0x000000010200780c */ /* 0x000fe20003f05270 */
[----:B0-----:R-:W-:Y:S01]  /*6f00*/  VIADD R7, R20, 0xffffffff ;  /* 0xffffffff14077836 */ /* 0x001fe20000000000 */
[----:B-12---:R-:W-:Y:S01]  /*6f10*/  SHF.R.U64 R0, R4, R27, R5 ;  /* 0x0000001b04007219 */ /* 0x006fe20000001205 */
[----:B------:R-:W-:Y:S01]  /*6f20*/  IMAD.MOV R13, RZ, RZ, -R13 ;  /* 0x000000ffff0d7224 */ /* 0x000fe200078e0a0d */
[----:B------:R-:W-:Y:S01]  /*6f30*/  LOP3.LUT R5, R10, R25, RZ, 0xc0, !PT ;  /* 0x000000190a057212 */ /* 0x000fe200078ec0ff */
[----:B------:R-:W-:Y:S01]  /*6f40*/  IMAD.MOV.U32 R4, RZ, RZ, 0x1 ;  /* 0x00000001ff047424 */ /* 0x000fe200078e00ff */
[----:B------:R-:W-:Y:S01]  /*6f50*/  LOP3.LUT R12, R12, R7, RZ, 0xc0, !PT ;  /* 0x000000070c0c7212 */ /* 0x000fe200078ec0ff */
[----:B------:R-:W-:Y:S02]  /*6f60*/  IMAD.MOV R3, RZ, RZ, -R0 ;  /* 0x000000ffff037224 */ /* 0x000fe400078e0a00 */
[----:B------:R-:W-:Y:S02]  /*6f70*/  IMAD R0, R26, R0, R5 ;  /* 0x000000001a007224 */ /* 0x000fe400078e0205 */
[----:B---3--:R-:W-:-:S02]  /*6f80*/  IMAD R3, R3, R30, R14 ;  /* 0x0000001e03037224 */ /* 0x008fc400078e020e */
[----:B------:R-:W-:Y:S02]  /*6f90*/  @P0 IMAD R21, R15, R13, R24 ;  /* 0x0000000d0f150224 */ /* 0x000fe400078e0218 */
[----:B------:R-:W-:Y:S01]  /*6fa0*/  IMAD R5, R3, R20, R12 ;  /* 0x0000001403057224 */ /* 0x000fe200078e020c */
[----:B------:R-:W-:Y:S01]  /*6fb0*/  PRMT R3, R4, 0x7610, R3 ;  /* 0x0000761004037816 */ /* 0x000fe20000000003 */
[----:B------:R-:W-:-:S05]  /*6fc0*/  IMAD R0, R0, R31, R21 ;  /* 0x0000001f00007224 */ /* 0x000fca00078e0215 */
[----:B------:R-:W-:Y:S02]  /*6fd0*/  SEL R90, R5, R0, !P0 ;  /* 0x00000000055a7207 */ /* 0x000fe40004000000 */
[----:B------:R-:W-:-:S07]  /*6fe0*/  SEL R0, R0, R5, !P0 ;  /* 0x0000000500007207 */ /* 0x000fce0004000000 */
.L_x_153:
[----:B------:R-:W-:Y:S01]  /*6ff0*/  LOP3.LUT P0, RZ, R3, 0xff, RZ, 0xc0, !PT ;  /* 0x000000ff03ff7812 */ /* 0x000fe2000780c0ff */
[----:B-----5:R-:W-:-:S12]  /*7000*/  IMAD.MOV.U32 R100, RZ, RZ, R0 ;  /* 0x000000ffff647224 */ /* 0x020fd800078e0000 */
[----:B------:R-:W-:Y:S05]  /*7010*/  @P0 BRA `(.L_x_156) ;  /* 0xffffff9c00e00947 */ /* 0x000fea000383ffff */
[----:B------:R-:W-:Y:S05]  /*7020*/  EXIT ;  /* 0x000000000000794d */ /* 0x000fea0003800000 */
.L_x_3:
[----:B0-----:R-:W-:Y:S01]  /*7030*/  ULDC.64 UR4, c[0x0][0x650] ;  /* 0x0001940000047ab9 */ /* 0x001fe20000000a00 */
        /* <DEDUP_REMOVED lines=25> */
.L_x_158:
[--C-:B------:R-:W-:Y:S01]  /*71d0*/  SHF.R.U64 R12, R10, R14, R11.reuse ;  /* 0x0000000e0a0c7219 */ /* 0x100fe2000000120b */
[----:B------:R-:W0:Y:S01]  /*71e0*/  LDC R22, c[0x0][0x618] ;  /* 0x00018600ff167b82 */ /* 0x000e220000000800 */
[----:B------:R-:W-:Y:S01]  /*71f0*/  I2FP.F32.U32 R6, R4 ;  /* 0x0000000400067245 */ /* 0x000fe20000201000 */
[----:B------:R-:W-:Y:S01]  /*7200*/  ULDC UR4, c[0x0][0x150] ;  /* 0x0000540000047ab9 */ /* 0x000fe20000000800 */
[----:B------:R-:W-:Y:S02]  /*7210*/  SHF.R.U32.HI R5, RZ, R14, R11 ;  /* 0x0000000eff057219 */ /* 0x000fe4000001160b */
[----:B------:R-:W-:Y:S01]  /*7220*/  IADD3 R9, P0, RZ, -R12, RZ ;  /* 0x8000000cff097210 */ /* 0x000fe20007f1e0ff */
[----:B------:R-:W-:Y:S01]  /*7230*/  FMUL R11, R6, UR4 ;  /* 0x00000004060b7c20 */ /* 0x000fe20008400000 */
[----:B------:R-:W-:Y:S01]  /*7240*/  ULDC UR4, c[0x0][0x154] ;  /* 0x0000550000047ab9 */ /* 0x000fe20000000800 */
[----:B------:R-:W1:Y:S02]  /*7250*/  LDC.64 R24, c[0x0][0x640] ;  /* 0x00019000ff187b82 */ /* 0x000e640000000a00 */
[----:B------:R-:W-:-:S02]  /*7260*/  IMAD.X R5, RZ, RZ, ~R5, P0 ;  /* 0x000000ffff057224 */ /* 0x000fc400000e0e05 */
[----:B------:R-:W2:Y:S01]  /*7270*/  F2I.U32.TRUNC.NTZ R11, R11 ;  /* 0x0000000b000b7305 */ /* 0x000ea2000020f000 */
[----:B------:R-:W-:-:S03]  /*7280*/  IMAD.WIDE.U32 R6, R9, R20, R16 ;  /* 0x0000001409067225 */ /* 0x000fc600078e0010 */
[----:B------:R-:W3:Y:S01]  /*7290*/  LDC R13, c[0x0][0x144] ;  /* 0x00005100ff0d7b82 */ /* 0x000ee20000000800 */
[----:B------:R-:W-:-:S04]  /*72a0*/  IMAD R8, R5, R20, RZ ;  /* 0x0000001405087224 */ /* 0x000fc800078e02ff */
[----:B------:R-:W-:Y:S02]  /*72b0*/  IMAD R5, R9, R21, R8 ;  /* 0x0000001509057224 */ /* 0x000fe400078e0208 */
[----:B------:R-:W-:Y:S01]  /*72c0*/  IMAD.MOV.U32 R8, RZ, RZ, -0x1 ;  /* 0xffffffffff087424 */ /* 0x000fe200078e00ff */
[----:B------:R-:W4:Y:S01]  /*72d0*/  LDC R14, c[0x0][0x608] ;  /* 0x00018200ff0e7b82 */ /* 0x000f220000000800 */
[----:B------:R-:W-:Y:S01]  /*72e0*/  IMAD.IADD R5, R7, 0x1, R5 ;  /* 0x0000000107057824 */ /* 0x000fe200078e0205 */
[----:B------:R-:W-:-:S04]  /*72f0*/  I2FP.F32.U32 R7, R3 ;  /* 0x0000000300077245 */ /* 0x000fc80000201000 */
[-C--:B0-----:R-:W-:Y:S01]  /*7300*/  SHF.R.U64 R10, R6, R22.reuse, R5 ;  /* 0x00000016060a7219 */ /* 0x081fe20000001205 */
[----:B--2---:R-:W-:Y:S01]  /*7310*/  IMAD.MOV R6, RZ, RZ, -R11 ;  /* 0x000000ffff067224 */ /* 0x004fe200078e0a0b */
[----:B------:R-:W0:Y:S01]  /*7320*/  LDC R9, c[0x0][0x658] ;  /* 0x00019600ff097b82 */ /* 0x000e220000000800 */
[----:B-1----:R-:W-:Y:S01]  /*7330*/  ISETP.NE.U32.AND P0, PT, R24, RZ, PT ;  /* 0x000000ff1800720c */ /* 0x002fe20003f05070 */
[----:B------:R-:W-:Y:S01]  /*7340*/  FMUL R7, R7, UR4 ;  /* 0x0000000407077c20 */ /* 0x000fe20008400000 */
[----:B------:R-:W-:Y:S02]  /*7350*/  SHF.R.U32.HI R5, RZ, R22, R5 ;  /* 0x00000016ff057219 */ /* 0x000fe40000011605 */
[----:B------:R-:W-:-:S03]  /*7360*/  ISETP.NE.AND.EX P0, PT, R25, RZ, PT, P0 ;  /* 0x000000ff1900720c */ /* 0x000fc60003f05300 */
[----:B------:R-:W1:Y:S01]  /*7370*/  LDC R20, c[0x0][0x148] ;  /* 0x00005200ff147b82 */ /* 0x000e620000000800 */
[----:B---3--:R-:W-:Y:S02]  /*7380*/  IMAD R23, R13, R6, R4 ;  /* 0x000000060d177224 */ /* 0x008fe400078e0204 */
[----:B------:R-:W-:-:S05]  /*7390*/  IMAD.MOV.U32 R6, RZ, RZ, 0x1 ;  /* 0x00000001ff067424 */ /* 0x000fca00078e00ff */
[----:B------:R-:W2:Y:S01]  /*73a0*/  LDC R21, c[0x0][0x600] ;  /* 0x00018000ff157b82 */ /* 0x000ea20000000800 */
[-CC-:B----4-:R-:W-:Y:S02]  /*73b0*/  SHF.R.U64 R13, R10, R14.reuse, R5.reuse ;  /* 0x0000000e0a0d7219 */ /* 0x190fe40000001205 */
[----:B------:R-:W-:Y:S02]  /*73c0*/  SHF.R.U32.HI R4, RZ, R14, R5 ;  /* 0x0000000eff047219 */ /* 0x000fe40000011605 */
[----:B------:R3:W4:Y:S03]  /*73d0*/  F2I.U32.TRUNC.NTZ R14, R7 ;  /* 0x00000007000e7305 */ /* 0x000726000020f000 */
[----:B------:R-:W1:Y:S01]  /*73e0*/  LDC R26, c[0x0][0x648] ;  /* 0x00019200ff1a7b82 */ /* 0x000e620000000800 */
[-C--:B0-----:R-:W-:Y:S02]  /*73f0*/  SHF.R.U64 R15, R13, R9.reuse, R4 ;  /* 0x000000090d0f7219 */ /* 0x081fe40000001204 */
[----:B------:R-:W-:-:S02]  /*7400*/  SHF.L.U32 R8, R8, R9, RZ ;  /* 0x0000000908087219 */ /* 0x000fc400000006ff */
[-C--:B------:R-:W-:Y:S01]  /*7410*/  SHF.R.U32.HI R5, RZ, R9.reuse, R4 ;  /* 0x00000009ff057219 */ /* 0x080fe20000011604 */
[----:B------:R-:W-:Y:S01]  /*7420*/  IMAD.MOV.U32 R4, RZ, RZ, R15 ;  /* 0x000000ffff047224 */ /* 0x000fe200078e000f */
[----:B------:R-:W-:Y:S01]  /*7430*/  SHF.L.U32 R22, R6, R9, RZ ;  /* 0x0000000906167219 */ /* 0x000fe200000006ff */
[----:B------:R-:W0:Y:S01]  /*7440*/  LDC R27, c[0x0][0x638] ;  /* 0x00018e00ff1b7b82 */ /* 0x000e220000000800 */
[----:B------:R-:W-:-:S07]  /*7450*/  LOP3.LUT R28, RZ, R8, RZ, 0x33, !PT ;  /* 0x00000008ff1c7212 */ /* 0x000fce00078e33ff */
        /* <DEDUP_REMOVED lines=12> */
.L_x_159:
[----:B------:R-:W-:Y:S01]  /*7520*/  ISETP.NE.AND P0, PT, R2, 0x1, PT ;  /* 0x000000010200780c */ /* 0x000fe20003f05270 */
[----:B--2---:R-:W-:Y:S01]  /*7530*/  VIADD R7, R21, 0xffffffff ;  /* 0xffffffff15077836 */ /* 0x004fe20000000000 */
[----:B-1----:R-:W-:Y:S01]  /*7540*/  SHF.R.U64 R5, R4, R26, R5 ;  /* 0x0000001a04057219 */ /* 0x002fe20000001205 */
[----:B------:R-:W-:Y:S01]  /*7550*/  IMAD.MOV R14, RZ, RZ, -R14 ;  /* 0x000000ffff0e7224 */ /* 0x000fe200078e0a0e */
[----:B------:R-:W-:Y:S01]  /*7560*/  LOP3.LUT R4, R13, R28, RZ, 0xc0, !PT ;  /* 0x0000001c0d047212 */ /* 0x000fe200078ec0ff */
[----:B------:R-:W-:Y:S01]  /*7570*/  IMAD.MOV.U32 R8, RZ, RZ, R12 ;  /* 0x000000ffff087224 */ /* 0x000fe200078e000c */
[----:B------:R-:W-:Y:S01]  /*7580*/  LOP3.LUT R10, R10, R7, RZ, 0xc0, !PT ;  /* 0x000000070a0a7212 */ /* 0x000fe200078ec0ff */
[----:B------:R-:W-:Y:S02]  /*7590*/  IMAD.MOV R6, RZ, RZ, -R5 ;  /* 0x000000ffff067224 */ /* 0x000fe400078e0a05 */
[----:B------:R-:W-:-:S04]  /*75a0*/  IMAD R4, R22, R5, R4 ;  /* 0x0000000516047224 */ /* 0x000fc800078e0204 */
[----:B------:R-:W-:Y:S02]  /*75b0*/  @P0 IMAD R23, R20, R14, R3 ;  /* 0x0000000e14170224 */ /* 0x000fe400078e0203 */
[----:B0-----:R-:W-:Y:S02]  /*75c0*/  IMAD R3, R6, R27, R15 ;  /* 0x0000001b06037224 */ /* 0x001fe400078e020f */
[----:B------:R-:W-:Y:S02]  /*75d0*/  IMAD R7, R4, R29, R23 ;  /* 0x0000001d04077224 */ /* 0x000fe400078e0217 */
[----:B------:R-:W-:Y:S02]  /*75e0*/  IMAD R4, R3, R21, R10 ;  /* 0x0000001503047224 */ /* 0x000fe400078e020a */
[----:B------:R-:W-:-:S03]  /*75f0*/  IMAD.MOV.U32 R6, RZ, RZ, 0x1 ;  /* 0x00000001ff067424 */ /* 0x000fc600078e00ff */
[----:B------:R-:W-:Y:S02]  /*7600*/  SEL R9, R4, R7, !P0 ;  /* 0x0000000704097207 */ /* 0x000fe40004000000 */
[----:B------:R-:W-:-:S07]  /*7610*/  SEL R7, R7, R4, !P0 ;  /* 0x0000000407077207 */ /* 0x000fce0004000000 */
.L_x_157:
[----:B------:R-:W-:-:S08]  /*7620*/  NOP ;  /* 0x0000000000007918 */ /* 0x000fd00000000000 */
[----:B------:R-:W0:-:S00]  /*7630*/  USETMAXREG.DEALLOC.CTAPOOL 0x28 ;  /* 0x00000028000079c8 */ /* 0x000e0000080e0500 */
[----:B0-----:R-:W-:-:S13]  /*7640*/  ISETP.NE.AND P0, PT, R0, RZ, PT ;  /* 0x000000ff0000720c */ /* 0x001fda0003f05270 */
[----:B------:R-:W-:Y:S05]  /*7650*/  @P0 EXIT ;  /* 0x000000000000094d */ /* 0x000fea0003800000 */
[----:B------:R-:W-:Y:S01]  /*7660*/  LOP3.LUT P0, RZ, R6, 0xff, RZ, 0xc0, !PT ;  /* 0x000000ff06ff7812 */ /* 0x000fe2000780c0ff */
[----:B------:R-:W-:Y:S02]  /*7670*/  IMAD.MOV.U32 R0, RZ, RZ, 0x1 ;  /* 0x00000001ff007424 */ /* 0x000fe400078e00ff */
[----:B------:R-:W-:-:S10]  /*7680*/  IMAD.MOV.U32 R12, RZ, RZ, RZ ;  /* 0x000000ffff0c7224 */ /* 0x000fd400078e00ff */
[----:B------:R-:W-:Y:S05]  /*7690*/  @!P0 BRA `(.L_x_160) ;  /* 0x0000000c00388947 */ /* 0x000fea0003800000 */
[----:B------:R-:W0:Y:S01]  /*76a0*/  LDC R0, c[0x0][0x28c] ;  /* 0x0000a300ff007b82 */ /* 0x000e220000000800 */
[----:B------:R-:W-:Y:S01]  /*76b0*/  ULDC UR5, c[0x0][0x600] ;  /* 0x0001800000057ab9 */ /* 0x000fe20000000800 */
[----:B------:R-:W-:Y:S01]  /*76c0*/  ULDC UR4, c[0x0][0xc] ;  /* 0x0000030000047ab9 */ /* 0x000fe20000000800 */
[----:B------:R-:W-:Y:S01]  /*76d0*/  UIADD3 UR16, UR5, -0x1, URZ ;  /* 0xffffffff05107890 */ /* 0x000fe2000fffe03f */
[C---:B------:R-:W-:Y:S01]  /*76e0*/  LOP3.LUT P2, RZ, R18.reuse, 0x7f, RZ, 0xc0, !PT ;  /* 0x0000007f12ff7812 */ /* 0x040fe2000784c0ff */
[----:B------:R-:W-:Y:S01]  /*76f0*/  ULDC UR6, c[0x0][0x658] ;  /* 0x0001960000067ab9 */ /* 0x000fe20000000800 */
[----:B------:R-:W-:Y:S01]  /*7700*/  ULDC UR5, c[0x0][0x10] ;  /* 0x0000040000057ab9 */ /* 0x000fe20000000800 */
[----:B------:R-:W-:Y:S01]  /*7710*/  UMOV UR7, 0xffffffff ;  /* 0xffffffff00077882 */ /* 0x000fe20000000000 */
[----:B------:R-:W-:Y:S01]  /*7720*/  UMOV UR8, 0x1 ;  /* 0x0000000100087882 */ /* 0x000fe20000000000 */
[----:B------:R-:W-:Y:S01]  /*7730*/  UIMAD.WIDE.U32 UR4, UR4, UR5, URZ ;  /* 0x00000005040472a5 */ /* 0x000fe2000f8e003f */
[----:B------:R-:W-:Y:S01]  /*7740*/  LOP3.LUT P0, RZ, R18, 0x1f, RZ, 0xc0, !PT ;  /* 0x0000001f12ff7812 */ /* 0x000fe2000780c0ff */
[----:B------:R-:W-:Y:S01]  /*7750*/  USHF.L.U32 UR7, UR7, UR6, URZ ;  /* 0x0000000607077299 */ /* 0x000fe2000800063f */
[----:B------:R-:W-:Y:S01]  /*7760*/  BSSY B0, `(.L_x_160) ;  /* 0x00000c1000007945 */ /* 0x000fe20003800000 */
[----:B------:R-:W-:Y:S01]  /*7770*/  USHF.L.U32 UR18, UR8, UR6, URZ ;  /* 0x0000000608127299 */ /* 0x000fe2000800063f */
[----:B------:R-:W-:Y:S01]  /*7780*/  IMAD.MOV.U32 R13, RZ, RZ, 0x1 ;  /* 0x00000001ff0d7424 */ /* 0x000fe200078e00ff */
[----:B------:R-:W-:Y:S01]  /*7790*/  LOP3.LUT R11, R19, 0x2, RZ, 0xfc, !PT ;  /* 0x00000002130b7812 */ /* 0x000fe200078efcff */
[----:B------:R-:W-:Y:S01]  /*77a0*/  ULDC UR6, c[0x0][0x14] ;  /* 0x0000050000067ab9 */ /* 0x000fe20000000800 */
[----:B------:R-:W-:Y:S01]  /*77b0*/  PLOP3.LUT P0, PT, P0, P2, PT, 0x8a, 0x0 ;  /* 0x000000000000781c */ /* 0x000fe20000705172 */
[----:B------:R-:W-:Y:S01]  /*77c0*/  UIMAD.WIDE.U32 UR20, UR4, UR6, URZ ;  /* 0x00000006041472a5 */ /* 0x000fe2000f8e003f */
[----:B------:R-:W-:Y:S01]  /*77d0*/  IMAD.MOV.U32 R12, RZ, RZ, RZ ;  /* 0x000000ffff0c7224 */ /* 0x000fe200078e00ff */
[----:B------:R-:W-:-:S02]  /*77e0*/  UIMAD UR13, UR5, UR6, URZ ;  /* 0x00000006050d72a4 */ /* 0x000fc4000f8e023f */
[----:B------:R-:W-:Y:S01]  /*77f0*/  ULOP3.LUT UR17, URZ, UR7, URZ, 0x33, !UPT ;  /* 0x000000073f117292 */ /* 0x000fe2000f8e333f */
[----:B0-----:R-:W-:Y:S01]  /*7800*/  VIADD R0, R0, 0x1f ;  /* 0x0000001f00007836 */ /* 0x001fe20000000000 */
[----:B------:R-:W-:Y:S01]  /*7810*/  UIADD3 UR13, UR21, UR13, URZ ;  /* 0x0000000d150d7290 */ /* 0x000fe2000fffe03f */
[----:B------:R-:W-:-:S03]  /*7820*/  ULDC.64 UR22, c[0x0][0x198] ;  /* 0x0000660000167ab9 */ /* 0x000fc60000000a00 */
[----:B------:R-:W-:-:S04]  /*7830*/  SHF.R.S32.HI R3, RZ, 0x1f, R0 ;  /* 0x0000001fff037819 */ /* 0x000fc80000011400 */
[----:B------:R-:W-:Y:S01]  /*7840*/  LEA.HI R3, R3, R0, RZ, 0x5 ;  /* 0x0000000003037211 */ /* 0x000fe200078f28ff */
[----:B------:R-:W-:-:S03]  /*7850*/  IMAD.MOV.U32 R0, RZ, RZ, 0x1 ;  /* 0x00000001ff007424 */ /* 0x000fc600078e00ff */
[----:B------:R-:W-:-:S05]  /*7860*/  SHF.R.S32.HI R3, RZ, 0x5, R3 ;  /* 0x00000005ff037819 */ /* 0x000fca0000011403 */
[----:B------:R-:W-:-:S07]  /*7870*/  VIADD R10, R3, 0x1 ;  /* 0x00000001030a7836 */ /* 0x000fce0000000000 */
.L_x_172:
[----:B------:R-:W-:-:S03]  /*7880*/  UMOV UR4, 0xffffffff ;  /* 0xffffffff00047882 */ /* 0x000fc60000000000 */
[----:B------:R-:W-:Y:S05]  /*7890*/  BRA.DIV UR4, `(.L_x_161) ;  /* 0x0000001204107947 */ /* 0x000fea000b800000 */
[----:B------:R-:W-:-:S13]  /*78a0*/  ELECT P6, URZ, PT ;  /* 0x00000000003f782f */ /* 0x000fda00038c0000 */
.L_x_186:
[----:B------:R-:W0:Y:S01]  /*78b0*/  LDC R4, c[0x0][0x28c] ;  /* 0x0000a300ff047b82 */ /* 0x000e220000000800 */
[----:B------:R-:W-:Y:S01]  /*78c0*/  BSSY B1, `(.L_x_162) ;  /* 0x0000037000017945 */ /* 0x000fe20003800000 */
[----:B0-----:R-:W-:-:S13]  /*78d0*/  ISETP.LT.OR P6, PT, R4, 0x1, !P6 ;  /* 0x000000010400780c */ /* 0x001fda00077c1670 */
[----:B------:R-:W-:Y:S05]  /*78e0*/  @P6 BRA `(.L_x_163) ;  /* 0x0000000000d06947 */ /* 0x000fea0003800000 */
[----:B------:R-:W-:Y:S02]  /*78f0*/  IMAD.SHL.U32 R15, R9, 0x40, RZ ;  /* 0x00000040090f7824 */ /* 0x000fe400078e00ff */
[----:B------:R-:W-:Y:S02]  /*7900*/  IMAD.SHL.U32 R18, R7, 0x100, RZ ;  /* 0x0000010007127824 */ /* 0x000fe400078e00ff */
[----:B------:R-:W-:Y:S02]  /*7910*/  IMAD.MOV.U32 R20, RZ, RZ, RZ ;  /* 0x000000ffff147224 */ /* 0x000fe400078e00ff */
[----:B------:R-:W-:Y:S02]  /*7920*/  IMAD.MOV.U32 R4, RZ, RZ, R10 ;  /* 0x000000ffff047224 */ /* 0x000fe400078e000a */
[----:B------:R-:W-:Y:S02]  /*7930*/  IMAD.MOV.U32 R5, RZ, RZ, R0 ;  /* 0x000000ffff057224 */ /* 0x000fe400078e0000 */
[----:B------:R-:W-:-:S07]  /*7940*/  IMAD.MOV.U32 R6, RZ, RZ, R12 ;  /* 0x000000ffff067224 */ /* 0x000fce00078e000c */
.L_x_167:
[----:B------:R-:W0:Y:S01]  /*7950*/  S2R R14, SR_CgaCtaId ;  /* 0x00000000000e7919 */ /* 0x000e220000008800 */
[----:B------:R-:W-:Y:S01]  /*7960*/  MOV R7, 0x400 ;  /* 0x0000040000077802 */ /* 0x000fe20000000f00 */
[----:B------:R-:W1:Y:S03]  /*7970*/  @!P2 LDC R9, c[0x0][0x500] ;  /* 0x00014000ff09ab82 */ /* 0x000e660000000800 */
[----:B0-----:R-:W-:Y:S02]  /*7980*/  LEA R21, R14, R7, 0x18 ;  /* 0x000000070e157211 */ /* 0x001fe400078ec0ff */
[----:B------:R-:W-:-:S03]  /*7990*/  SHF.L.U32 R7, R5, 0x1f, RZ ;  /* 0x0000001f05077819 */ /* 0x000fc600000006ff */
[----:B------:R-:W-:-:S04]  /*79a0*/  IMAD R14, R6, 0x8, R21 ;  /* 0x00000008060e7824 */ /* 0x000fc800078e0215 */
[----:B------:R-:W0:Y:S02]  /*79b0*/  SYNCS.PHASECHK.TRANS64.TRYWAIT P1, [R14+URZ+0x38], R7 ;  /* 0x000038070e0075a7 */ /* 0x000e24000802017f */
[----:B01----:R-:W-:Y:S05]  /*79c0*/  @!P1 BRA `(.L_x_164) ;  /* 0x0000000c00e49947 */ /* 0x003fea0003800000 */
.L_x_187:
[----:B0-----:R-:W-:Y:S01]  /*79d0*/  PRMT R7, R11, 0x9910, RZ ;  /* 0x000099100b077816 */ /* 0x001fe200000000ff */
[----:B------:R0:W-:Y:S03]  /*79e0*/  @!P2 SYNCS.ARRIVE.TRANS64 RZ, [R14+URZ], R9 ;  /* 0x000000090effa9a7 */ /* 0x0001e6000800003f */
[----:B------:R-:W-:-:S13]  /*79f0*/  ISETP.NE.AND P1, PT, R7, 0x2, PT ;  /* 0x000000020700780c */ /* 0x000fda0003f25270 */
[----:B0-----:R-:W-:Y:S05]  /*7a00*/  @P1 BRA `(.L_x_165) ;  /* 0x0000000000041947 */ /* 0x001fea0003800000 */
[----:B------:R-:W-:Y:S01]  /*7a10*/  BPT.TRAP 0x1 ;  /* 0x000000040000795c */ /* 0x000fe20000300000 */
.L_x_165:
[----:B------:R-:W-:Y:S05]  /*7a20*/  @P0 BRA `(.L_x_166) ;  /* 0x0000000000040947 */ /* 0x000fea0003800000 */
[----:B------:R-:W-:Y:S01]  /*7a30*/  BPT.TRAP 0x1 ;  /* 0x000000040000795c */ /* 0x000fe20000300000 */
.L_x_166:
[--C-:B------:R-:W-:Y:S01]  /*7a40*/  IMAD R7, R6, 0x8000, R21.reuse ;  /* 0x0000800006077824 */ /* 0x100fe200078e0215 */
[----:B------:R-:W-:Y:S01]  /*7a50*/  R2UR UR9, R14 ;  /* 0x000000000e0972ca */ /* 0x000fe200000e0000 */
[----:B------:R-:W-:Y:S01]  /*7a60*/  IMAD R21, R6, 0x2000, R21 ;  /* 0x0000200006157824 */ /* 0x000fe200078e0215 */
[----:B------:R-:W-:Y:S01]  /*7a70*/  UIADD3 UR4, UP0, UR22, 0xf0, URZ ;  /* 0x000000f016047890 */ /* 0x000fe2000ff1e03f */
[----:B------:R-:W-:Y:S01]  /*7a80*/  VIADD R4, R4, 0xffffffff ;  /* 0xffffffff04047836 */ /* 0x000fe20000000000 */
[----:B------:R-:W-:Y:S01]  /*7a90*/  R2UR UR5, R7 ;  /* 0x00000000070572ca */ /* 0x000fe200000e0000 */
[----:B------:R-:W-:Y:S01]  /*7aa0*/  UIADD3 UR24, UP1, UR22, 0x1f0, URZ ;  /* 0x000001f016187890 */ /* 0x000fe2000ff3e03f */
[----:B------:R-:W-:Y:S01]  /*7ab0*/  R2UR UR8, R21 ;  /* 0x00000000150872ca */ /* 0x000fe200000e0000 */
[----:B------:R-:W-:Y:S01]  /*7ac0*/  VIADD R6, R6, 0x1 ;  /* 0x0000000106067836 */ /* 0x000fe20000000000 */
[----:B------:R-:W-:Y:S01]  /*7ad0*/  R2UR UR11, R18 ;  /* 0x00000000120b72ca */ /* 0x000fe200000e0000 */
[----:B------:R-:W-:Y:S01]  /*7ae0*/  UIADD3.X UR25, URZ, UR23, URZ, UP1, !UPT ;  /* 0x000000173f197290 */ /* 0x000fe20008ffe43f */
[----:B------:R-:W-:Y:S01]  /*7af0*/  R2UR UR10, R20 ;  /* 0x00000000140a72ca */ /* 0x000fe200000e0000 */
[----:B------:R-:W-:Y:S01]  /*7b00*/  UMOV UR6, 0x0 ;  /* 0x0000000000067882 */ /* 0x000fe20000000000 */
[----:B------:R-:W-:Y:S01]  /*7b10*/  R2UR UR12, R8 ;  /* 0x00000000080c72ca */ /* 0x000fe200000e0000 */
[----:B------:R-:W-:Y:S01]  /*7b20*/  UMOV UR7, 0x10000000 ;  /* 0x1000000000077882 */ /* 0x000fe20000000000 */
[----:B------:R-:W-:Y:S01]  /*7b30*/  R2UR UR19, R15 ;  /* 0x000000000f1372ca */ /* 0x000fe200000e0000 */
[----:B------:R-:W-:Y:S01]  /*7b40*/  VIADD R20, R20, 0x20 ;  /* 0x0000002014147836 */ /* 0x000fe20000000000 */
[----:B------:R-:W-:Y:S01]  /*7b50*/  ISETP.GT.AND P3, PT, R4, 0x1, PT ;  /* 0x000000010400780c */ /* 0x000fe20003f64270 */
[----:B------:R-:W-:Y:S01]  /*7b60*/  UIADD3 UR14, UR5, 0x180, URZ ;  /* 0x00000180050e7890 */ /* 0x000fe2000fffe03f */
[----:B------:R-:W-:Y:S01]  /*7b70*/  ISETP.NE.AND P1, PT, R6, 0x7, PT ;  /* 0x000000070600780c */ /* 0x000fe20003f25270 */
[----:B------:R-:W-:-:S02]  /*7b80*/  UIADD3.X UR5, URZ, UR23, URZ, UP0, !UPT ;  /* 0x000000173f057290 */ /* 0x000fc400087fe43f */
[----:B------:R-:W-:Y:S01]  /*7b90*/  UIADD3 UR15, UR8, 0x38180, URZ ;  /* 0x00038180080f7890 */ /* 0x000fe2000fffe03f */
[----:B------:R-:W-:Y:S02]  /*7ba0*/  SEL R14, RZ, 0x1, P1 ;  /* 0x00000001ff0e7807 */ /* 0x000fe40000800000 */
[----:B------:R-:W-:Y:S01]  /*7bb0*/  UMOV UR8, UR14 ;  /* 0x0000000e00087c82 */ /* 0x000fe20008000000 */
[----:B------:R-:W-:Y:S02]  /*7bc0*/  SEL R6, R6, RZ, P1 ;  /* 0x000000ff06067207 */ /* 0x000fe40000800000 */
[----:B------:R-:W-:Y:S01]  /*7bd0*/  LOP3.LUT R5, R5, R14, RZ, 0x3c, !PT ;  /* 0x0000000e05057212 */ /* 0x000fe200078e3cff */
[----:B------:R0:W-:Y:S02]  /*7be0*/  UTMALDG.3D [UR8], [UR4], desc[UR6] ;  /* 0x00000608040075b4 */ /* 0x0001e40008011000 */
[----:B0-----:R-:W-:Y:S01]  /*7bf0*/  UMOV UR8, UR15 ;  /* 0x0000000f00087c82 */ /* 0x001fe20008000000 */
[----:B------:R-:W-:-:S02]  /*7c00*/  UMOV UR11, UR19 ;  /* 0x00000013000b7c82 */ /* 0x000fc40008000000 */
[----:B------:R0:W-:Y:S02]  /*7c10*/  UTMALDG.3D [UR8], [UR24], desc[UR6] ;  /* 0x00000608180075b4 */ /* 0x0001e40008011000 */
[----:B0-----:R-:W-:Y:S05]  /*7c20*/  @P3 BRA `(.L_x_167) ;  /* 0xfffffffc00483947 */ /* 0x001fea000383ffff */
.L_x_163:
[----:B------:R-:W-:Y:S05]  /*7c30*/  BSYNC B1 ;  /* 0x0000000000017941 */ /* 0x000fea0003800000 */
.L_x_162:
[----:B------:R-:W-:Y:S01]  /*7c40*/  LOP3.LUT P4, RZ, R13, 0xff, RZ, 0xc0, !PT ;  /* 0x000000ff0dff7812 */ /* 0x000fe2000788c0ff */
[C---:B------:R-:W-:Y:S01]  /*7c50*/  IMAD.IADD R12, R3.reuse, 0x1, R12 ;  /* 0x00000001030c7824 */ /* 0x040fe200078e020c */
[----:B------:R-:W-:Y:S01]  /*7c60*/  ULDC.64 UR4, c[0x0][0x650] ;  /* 0x0001940000047ab9 */ /* 0x000fe20000000a00 */
[C---:B------:R-:W-:Y:S01]  /*7c70*/  ISETP.GE.U32.AND P3, PT, R3.reuse, 0x7, PT ;  /* 0x000000070300780c */ /* 0x040fe20003f66070 */
[----:B------:R-:W-:Y:S01]  /*7c80*/  BSSY B1, `(.L_x_168) ;  /* 0x000006c000017945 */ /* 0x000fe20003800000 */
[C---:B------:R-:W-:Y:S01]  /*7c90*/  IMAD.WIDE.U32 R4, R12.reuse, 0x24924925, RZ ;  /* 0x249249250c047825 */ /* 0x040fe200078e00ff */
[C---:B------:R-:W-:Y:S02]  /*7ca0*/  ISETP.GT.U32.AND P1, PT, R12.reuse, 0x6, PT ;  /* 0x000000060c00780c */ /* 0x040fe40003f24070 */
[----:B------:R-:W-:Y:S01]  /*7cb0*/  PRMT R13, RZ, 0x7610, R13 ;  /* 0x00007610ff0d7816 */ /* 0x000fe2000000000d */
[----:B------:R-:W-:Y:S01]  /*7cc0*/  IMAD.IADD R4, R12, 0x1, -R5 ;  /* 0x000000010c047824 */ /* 0x000fe200078e0a05 */
[----:B------:R-:W-:Y:S01]  /*7cd0*/  ISETP.LT.U32.AND P1, PT, R3, 0x7, P1 ;  /* 0x000000070300780c */ /* 0x000fe20000f21070 */
[----:B------:R-:W-:-:S02]  /*7ce0*/  IMAD.MOV.U32 R9, RZ, RZ, -0x1 ;  /* 0xffffffffff097424 */ /* 0x000fc400078e00ff */
[----:B------:R-:W0:Y:S01]  /*7cf0*/  @P4 S2R R7, SR_CgaCtaId ;  /* 0x0000000000074919 */ /* 0x000e220000008800 */
[----:B------:R-:W-:Y:S01]  /*7d00*/  @P4 MOV R6, 0x400 ;  /* 0x0000040000064802 */ /* 0x000fe20000000f00 */
[----:B------:R-:W-:Y:S01]  /*7d10*/  IMAD.MOV.U32 R8, RZ, RZ, -0x1 ;  /* 0xffffffffff087424 */ /* 0x000fe200078e00ff */
[----:B------:R-:W-:-:S04]  /*7d20*/  LEA.HI R4, R4, R5, RZ, 0x1f ;  /* 0x0000000504047211 */ /* 0x000fc800078ff8ff */
[--C-:B------:R-:W-:Y:S02]  /*7d30*/  SHF.R.U32.HI R5, RZ, 0x2, R4.reuse ;  /* 0x00000002ff057819 */ /* 0x100fe40000011604 */
[----:B------:R-:W-:-:S03]  /*7d40*/  PRMT R4, RZ, 0x7610, R4 ;  /* 0x00007610ff047816 */ /* 0x000fc60000000004 */
[----:B------:R-:W-:Y:S01]  /*7d50*/  IMAD R12, R5, -0x7, R12 ;  /* 0xfffffff9050c7824 */ /* 0x000fe200078e020c */
[----:B0-----:R-:W-:Y:S02]  /*7d60*/  @P4 LEA R6, R7, R6, 0x18 ;  /* 0x0000000607064211 */ /* 0x001fe400078ec0ff */
[----:B------:R-:W-:Y:S02]  /*7d70*/  SEL R7, RZ, 0x1, !P1 ;  /* 0x00000001ff077807 */ /* 0x000fe40004800000 */
[----:B------:R-:W-:Y:S01]  /*7d80*/  IADD3 R16, P1, R16, UR20, RZ ;  /* 0x0000001410107c10 */ /* 0x000fe2000ff3e0ff */
[----:B------:R0:W-:Y:S01]  /*7d90*/  @P4 SYNCS.ARRIVE.TRANS64.A1T0 RZ, [R6+URZ+0x88], RZ ;  /* 0x000088ff06ff49a7 */ /* 0x0001e2000810003f */
[----:B------:R-:W-:Y:S01]  /*7da0*/  LOP3.LUT R0, R0, R7, RZ, 0x3c, !PT ;  /* 0x0000000700007212 */ /* 0x000fe200078e3cff */
[----:B------:R-:W-:Y:S01]  /*7db0*/  IMAD.MOV.U32 R7, RZ, RZ, -0x1 ;  /* 0xffffffffff077424 */ /* 0x000fe200078e00ff */
[----:B------:R-:W-:Y:S02]  /*7dc0*/  IADD3.X R17, R17, UR13, RZ, P1, !PT ;  /* 0x0000000d11117c10 */ /* 0x000fe40008ffe4ff */
[----:B------:R-:W-:-:S02]  /*7dd0*/  ISETP.GE.U32.AND P1, PT, R16, UR4, PT ;  /* 0x0000000410007c0c */ /* 0x000fc4000bf26070 */
[----:B------:R-:W-:Y:S02]  /*7de0*/  @P3 LOP3.LUT R0, R0, 0x1, R5, 0x78, !PT ;  /* 0x0000000100003812 */ /* 0x000fe400078e7805 */
[----:B------:R-:W-:-:S13]  /*7df0*/  ISETP.GE.U32.AND.EX P1, PT, R17, UR5, PT, P1 ;  /* 0x0000000511007c0c */ /* 0x000fda000bf26110 */
[----:B0-----:R-:W-:Y:S05]  /*7e00*/  @P1 BRA `(.L_x_169) ;  /* 0x00000004004c1947 */ /* 0x001fea0003800000 */
[----:B------:R-:W-:Y:S01]  /*7e10*/  ULDC.64 UR4, c[0x0][0x628] ;  /* 0x00018a0000047ab9 */ /* 0x000fe20000000a00 */
[----:B------:R-:W0:Y:S01]  /*7e20*/  S2R R15, SR_CTAID.X ;  /* 0x00000000000f7919 */ /* 0x000e220000002500 */
[----:B------:R-:W-:Y:S01]  /*7e30*/  ISETP.NE.U32.AND P1, PT, RZ, UR4, PT ;  /* 0x00000004ff007c0c */ /* 0x000fe2000bf25070 */
[----:B------:R-:W-:Y:S01]  /*7e40*/  ULDC UR7, c[0x0][0x630] ;  /* 0x00018c0000077ab9 */ /* 0x000fe20000000800 */
[----:B------:R-:W-:Y:S01]  /*7e50*/  IMAD.MOV.U32 R4, RZ, RZ, R16 ;  /* 0x000000ffff047224 */ /* 0x000fe200078e0010 */
[----:B------:R-:W1:Y:S01]  /*7e60*/  S2R R14, SR_CTAID.Y ;  /* 0x00000000000e7919 */ /* 0x000e620000002600 */
[----:B------:R-:W-:Y:S01]  /*7e70*/  ISETP.NE.AND.EX P1, PT, RZ, UR5, PT, P1 ;  /* 0x00000005ff007c0c */ /* 0x000fe2000bf25310 */
[----:B------:R-:W-:-:S12]  /*7e80*/  IMAD.MOV.U32 R5, RZ, RZ, R17 ;  /* 0x000000ffff057224 */ /* 0x000fd800078e0011 */
[----:B------:R-:W-:Y:S05]  /*7e90*/  @!P1 BRA `(.L_x_170) ;  /* 0x0000000000289947 */ /* 0x000fea0003800000 */
[----:B------:R-:W-:Y:S02]  /*7ea0*/  ULDC UR6, c[0x0][0x634] ;  /* 0x00018d0000067ab9 */ /* 0x000fe40000000800 */
[----:B------:R-:W-:-:S05]  /*7eb0*/  IADD3 R9, P1, R16, UR6, RZ ;  /* 0x0000000610097c10 */ /* 0x000fca000ff3e0ff */
[----:B------:R-:W-:-:S04]  /*7ec0*/  IMAD.X R21, RZ, RZ, R17, P1 ;  /* 0x000000ffff157224 */ /* 0x000fc800008e0611 */
[----:B------:R-:W-:-:S04]  /*7ed0*/  IMAD.WIDE.U32 R6, R21, UR4, RZ ;  /* 0x0000000415067c25 */ /* 0x000fc8000f8e00ff */
[----:B------:R-:W-:-:S04]  /*7ee0*/  IMAD.WIDE.U32 R6, P1, R9, UR5, R6 ;  /* 0x0000000509067c25 */ /* 0x000fc8000f820006 */
[----:B------:R-:W-:-:S04]  /*7ef0*/  IMAD.WIDE.U32 R8, R9, UR4, RZ ;  /* 0x0000000409087c25 */ /* 0x000fc8000f8e00ff */
[----:B------:R-:W-:Y:S01]  /*7f00*/  IMAD.X R5, RZ, RZ, RZ, P1 ;  /* 0x000000ffff057224 */ /* 0x000fe200008e06ff */
[----:B------:R-:W-:Y:S01]  /*7f10*/  IADD3 RZ, P1, R9, R6, RZ ;  /* 0x0000000609ff7210 */ /* 0x000fe20007f3e0ff */
[----:B------:R-:W-:-:S04]  /*7f20*/  IMAD.MOV.U32 R4, RZ, RZ, R7 ;  /* 0x000000ffff047224 */ /* 0x000fc800078e0007 */
[----:B------:R-:W-:-:S08]  /*7f30*/  IMAD.WIDE.U32.X R4, R21, UR5, R4, P1 ;  /* 0x0000000515047c25 */ /* 0x000fd000088e0404 */
.L_x_170:
[--C-:B------:R-:W-:Y:S01]  /*7f40*/  SHF.R.U64 R8, R4, UR7, R5.reuse ;  /* 0x0000000704087c19 */ /* 0x100fe20008001205 */
[----:B------:R-:W-:Y:S01]  /*7f50*/  ULDC.64 UR4, c[0x0][0x620] ;  /* 0x0001880000047ab9 */ /* 0x000fe20000000a00 */
[----:B------:R-:W-:Y:S01]  /*7f60*/  SHF.R.U32.HI R4, RZ, UR7, R5 ;  /* 0x00000007ff047c19 */ /* 0x000fe20008011605 */
[----:B------:R-:W2:Y:S01]  /*7f70*/  LDC R24, c[0x0][0x144] ;  /* 0x00005100ff187b82 */ /* 0x000ea20000000800 */
[----:B------:R-:W-:Y:S01]  /*7f80*/  IADD3 R7, P1, RZ, -R8, RZ ;  /* 0x80000008ff077210 */ /* 0x000fe20007f3e0ff */
[----:B------:R-:W-:Y:S01]  /*7f90*/  ULDC.64 UR8, c[0x0][0x640] ;  /* 0x0001900000087ab9 */ /* 0x000fe20000000a00 */
[----:B0-----:R-:W-:Y:S01]  /*7fa0*/  I2FP.F32.U32 R9, R15 ;  /* 0x0000000f00097245 */ /* 0x001fe20000201000 */
[----:B------:R-:W-:Y:S02]  /*7fb0*/  ULDC UR6, c[0x0][0x608] ;  /* 0x0001820000067ab9 */ /* 0x000fe40000000800 */
[----:B------:R-:W-:Y:S01]  /*7fc0*/  IMAD.X R4, RZ, RZ, ~R4, P1 ;  /* 0x000000ffff047224 */ /* 0x000fe200008e0e04 */
[----:B------:R-:W-:Y:S01]  /*7fd0*/  ISETP.NE.U32.AND P1, PT, RZ, UR8, PT ;  /* 0x00000008ff007c0c */ /* 0x000fe2000bf25070 */
[----:B------:R-:W0:Y:S02]  /*7fe0*/  LDC R21, c[0x0][0x148] ;  /* 0x00005200ff157b82 */ /* 0x000e240000000800 */
[----:B------:R-:W-:Y:S01]  /*7ff0*/  IMAD R6, R4, UR4, RZ ;  /* 0x0000000404067c24 */ /* 0x000fe2000f8e02ff */
[----:B------:R-:W-:Y:S01]  /*8000*/  ISETP.NE.AND.EX P1, PT, RZ, UR9, PT, P1 ;  /* 0x00000009ff007c0c */ /* 0x000fe2000bf25310 */
[----:B------:R-:W-:Y:S01]  /*8010*/  IMAD.WIDE.U32 R4, R7, UR4, R16 ;  /* 0x0000000407047c25 */ /* 0x000fe2000f8e0010 */
[----:B------:R-:W-:-:S03]  /*8020*/  ULDC UR4, c[0x0][0x150] ;  /* 0x0000540000047ab9 */ /* 0x000fc60000000800 */
[----:B------:R-:W-:Y:S02]  /*8030*/  IMAD R7, R7, UR5, R6 ;  /* 0x0000000507077c24 */ /* 0x000fe4000f8e0206 */
[----:B------:R-:W-:Y:S01]  /*8040*/  FMUL R6, R9, UR4 ;  /* 0x0000000409067c20 */ /* 0x000fe20008400000 */
[----:B------:R-:W-:Y:S01]  /*8050*/  ULDC UR4, c[0x0][0x618] ;  /* 0x0001860000047ab9 */ /* 0x000fe20000000800 */
[----:B------:R-:W-:Y:S01]  /*8060*/  ULDC UR5, c[0x0][0x154] ;  /* 0x0000550000057ab9 */ /* 0x000fe20000000800 */
[----:B------:R-:W-:-:S03]  /*8070*/  IMAD.IADD R5, R5, 0x1, R7 ;  /* 0x0000000105057824 */ /* 0x000fc600078e0207 */
[----:B------:R-:W3:Y:S02]  /*8080*/  F2I.U32.TRUNC.NTZ R6, R6 ;  /* 0x0000000600067305 */ /* 0x000ee4000020f000 */
[----:B------:R-:W-:Y:S02]  /*8090*/  SHF.R.U64 R9, R4, UR4, R5 ;  /* 0x0000000404097c19 */ /* 0x000fe40008001205 */
[----:B-1----:R-:W-:-:S05]  /*80a0*/  I2FP.F32.U32 R4, R14 ;  /* 0x0000000e00047245 */ /* 0x002fca0000201000 */
[----:B------:R-:W-:Y:S01]  /*80b0*/  FMUL R22, R4, UR5 ;  /* 0x0000000504167c20 */ /* 0x000fe20008400000 */
[----:B------:R-:W-:Y:S01]  /*80c0*/  SHF.R.U32.HI R4, RZ, UR4, R5 ;  /* 0x00000004ff047c19 */ /* 0x000fe20008011605 */
[----:B------:R-:W-:-:S03]  /*80d0*/  ULDC UR4, c[0x0][0x658] ;  /* 0x0001960000047ab9 */ /* 0x000fc60000000800 */
[--C-:B------:R-:W-:Y:S01]  /*80e0*/  SHF.R.U64 R20, R9, UR6, R4.reuse ;  /* 0x0000000609147c19 */ /* 0x100fe20008001204 */
[----:B------:R-:W1:Y:S01]  /*80f0*/  F2I.U32.TRUNC.NTZ R22, R22 ;  /* 0x0000001600167305 */ /* 0x000e62000020f000 */
[----:B------:R-:W-:Y:S01]  /*8100*/  SHF.R.U32.HI R5, RZ, UR6, R4 ;  /* 0x00000006ff057c19 */ /* 0x000fe20008011604 */
[----:B---3--:R-:W-:-:S03]  /*8110*/  IMAD.MOV R6, RZ, RZ, -R6 ;  /* 0x000000ffff067224 */ /* 0x008fc600078e0a06 */
[----:B------:R-:W-:Y:S01]  /*8120*/  SHF.R.U64 R18, R20, UR4, R5 ;  /* 0x0000000414127c19 */ /* 0x000fe20008001205 */
[----:B--2---:R-:W-:Y:S01]  /*8130*/  IMAD R15, R24, R6, R15 ;  /* 0x00000006180f7224 */ /* 0x004fe200078e020f */
[----:B------:R-:W-:-:S03]  /*8140*/  SHF.R.U32.HI R23, RZ, UR4, R5 ;  /* 0x00000004ff177c19 */ /* 0x000fc60008011605 */
[----:B------:R-:W-:Y:S02]  /*8150*/  IMAD.MOV.U32 R4, RZ, RZ, R18 ;  /* 0x000000ffff047224 */ /* 0x000fe400078e0012 */
[----:B------:R-:W-:Y:S01]  /*8160*/  IMAD.MOV.U32 R5, RZ, RZ, R23 ;  /* 0x000000ffff057224 */ /* 0x000fe200078e0017 */
[----:B-1----:R-:W-:Y:S06]  /*8170*/  @!P1 BRA `(.L_x_171) ;  /* 0x0000000000289947 */ /* 0x002fec0003800000 */
[----:B------:R-:W-:Y:S02]  /*8180*/  ULDC UR4, c[0x0][0x64c] ;  /* 0x0001930000047ab9 */ /* 0x000fe40000000800 */
[----:B------:R-:W-:-:S05]  /*8190*/  IADD3 R5, P1, R18, UR4, RZ ;  /* 0x0000000412057c10 */ /* 0x000fca000ff3e0ff */
[----:B------:R-:W-:-:S04]  /*81a0*/  IMAD.X R23, RZ, RZ, R23, P1 ;  /* 0x000000ffff177224 */ /* 0x000fc800008e0617 */
[----:B------:R-:W-:-:S04]  /*81b0*/  IMAD.WIDE.U32 R6, R23, UR8, RZ ;  /* 0x0000000817067c25 */ /* 0x000fc8000f8e00ff */
[----:B------:R-:W-:-:S04]  /*81c0*/  IMAD.WIDE.U32 R6, P1, R5, UR9, R6 ;  /* 0x0000000905067c25 */ /* 0x000fc8000f820006 */
[----:B------:R-:W-:-:S04]  /*81d0*/  IMAD.WIDE.U32 R4, R5, UR8, RZ ;  /* 0x0000000805047c25 */ /* 0x000fc8000f8e00ff */
[----:B------:R-:W-:Y:S01]  /*81e0*/  IMAD.MOV.U32 R4, RZ, RZ, R7 ;  /* 0x000000ffff047224 */ /* 0x000fe200078e0007 */
[----:B------:R-:W-:Y:S01]  /*81f0*/  IADD3 RZ, P3, R5, R6, RZ ;  /* 0x0000000605ff7210 */ /* 0x000fe20007f7e0ff */
[----:B------:R-:W-:-:S04]  /*8200*/  IMAD.X R5, RZ, RZ, RZ, P1 ;  /* 0x000000ffff057224 */ /* 0x000fc800008e06ff */
[----:B------:R-:W-:-:S08]  /*8210*/  IMAD.WIDE.U32.X R4, R23, UR9, R4, P3 ;  /* 0x0000000917047c25 */ /* 0x000fd000098e0404 */
.L_x_171:
[----:B------:R-:W-:Y:S01]  /*8220*/  ISETP.NE.AND P1, PT, R2, 0x1, PT ;  /* 0x000000010200780c */ /* 0x000fe20003f25270 */
[----:B------:R-:W-:Y:S01]  /*8230*/  ULDC UR4, c[0x0][0x648] ;  /* 0x0001920000047ab9 */ /* 0x000fe20000000800 */
[----:B------:R-:W-:Y:S01]  /*8240*/  LOP3.LUT R20, R20, UR17, RZ, 0xc0, !PT ;  /* 0x0000001114147c12 */ /* 0x000fe2000f8ec0ff */
[----:B------:R-:W-:Y:S01]  /*8250*/  IMAD.MOV R22, RZ, RZ, -R22 ;  /* 0x000000ffff167224 */ /* 0x000fe200078e0a16 */
[----:B------:R-:W-:Y:S01]  /*8260*/  SHF.R.U64 R5, R4, UR4, R5 ;  /* 0x0000000404057c19 */ /* 0x000fe20008001205 */
[----:B------:R-:W-:Y:S01]  /*8270*/  ULDC UR4, c[0x0][0x638] ;  /* 0x00018e0000047ab9 */ /* 0x000fe20000000800 */
[----:B------:R-:W-:Y:S01]  /*8280*/  LOP3.LUT R9, R9, UR16, RZ, 0xc0, !PT ;  /* 0x0000001009097c12 */ /* 0x000fe2000f8ec0ff */
[----:B------:R-:W-:Y:S01]  /*8290*/  ULDC UR5, c[0x0][0x610] ;  /* 0x0001840000057ab9 */ /* 0x000fe20000000800 */
[----:B------:R-:W-:Y:S02]  /*82a0*/  IMAD.MOV.U32 R4, RZ, RZ, 0x1 ;  /* 0x00000001ff047424 */ /* 0x000fe400078e00ff */
[----:B------:R-:W-:-:S02]  /*82b0*/  IMAD.MOV R7, RZ, RZ, -R5 ;  /* 0x000000ffff077224 */ /* 0x000fc400078e0a05 */
[----:B------:R-:W-:Y:S02]  /*82c0*/  IMAD R20, R5, UR18, R20 ;  /* 0x0000001205147c24 */ /* 0x000fe4000f8e0214 */
[----:B0-----:R-:W-:Y:S02]  /*82d0*/  @P1 IMAD R15, R21, R22, R14 ;  /* 0x00000016150f1224 */ /* 0x001fe400078e020e */
[----:B------:R-:W-:Y:S01]  /*82e0*/  IMAD R18, R7, UR4, R18 ;  /* 0x0000000407127c24 */ /* 0x000fe2000f8e0212 */
[----:B------:R-:W-:Y:S01]  /*82f0*/  ULDC UR4, c[0x0][0x600] ;  /* 0x0001800000047ab9 */ /* 0x000fe20000000800 */
[----:B------:R-:W-:Y:S02]  /*8300*/  IMAD R15, R20, UR5, R15 ;  /* 0x00000005140f7c24 */ /* 0x000fe4000f8e020f */
[----:B------:R-:W-:-:S05]  /*8310*/  IMAD R18, R18, UR4, R9 ;  /* 0x0000000412127c24 */ /* 0x000fca000f8e0209 */
[----:B------:R-:W-:Y:S02]  /*8320*/  SEL R9, R18, R15, !P1 ;  /* 0x0000000f12097207 */ /* 0x000fe40004800000 */
[----:B------:R-:W-:-:S07]  /*8330*/  SEL R7, R15, R18, !P1 ;  /* 0x000000120f077207 */ /* 0x000fce0004800000 */
.L_x_169:
[----:B------:R-:W-:Y:S05]  /*8340*/  BSYNC B1 ;  /* 0x0000000000017941 */ /* 0x000fea0003800000 */
.L_x_168:
[----:B------:R-:W-:-:S13]  /*8350*/  LOP3.LUT P1, RZ, R4, 0xff, RZ, 0xc0, !PT ;  /* 0x000000ff04ff7812 */ /* 0x000fda000782c0ff */
[----:B------:R-:W-:Y:S05]  /*8360*/  @P1 BRA `(.L_x_172) ;  /* 0xfffffff400441947 */ /* 0x000fea000383ffff */
[----:B------:R-:W-:Y:S05]  /*8370*/  BSYNC B0 ;  /* 0x0000000000007941 */ /* 0x000fea0003800000 */
.L_x_160:
[----:B------:R-:W-:-:S03]  /*8380*/  UMOV UR4, 0xffffffff ;  /* 0xffffffff00047882 */ /* 0x000fc60000000000 */
[----:B------:R-:W-:Y:S05]  /*8390*/  BRA.DIV UR4, `(.L_x_173) ;  /* 0x0000000604847947 */ /* 0x000fea000b800000 */
[----:B------:R-:W-:-:S13]  /*83a0*/  ELECT P6, URZ, PT ;  /* 0x00000000003f782f */ /* 0x000fda00038c0000 */
.L_x_190:
[----:B------:R-:W-:Y:S04]  /*83b0*/  BSSY B0, `(.L_x_174) ;  /* 0x0000046000007945 */ /* 0x000fe80003800000 */
[----:B------:R-:W-:Y:S05]  /*83c0*/  @!P6 BRA `(.L_x_175) ;  /* 0x000000040010e947 */ /* 0x000fea0003800000 */
[----:B------:R-:W-:-:S04]  /*83d0*/  LOP3.LUT R19, R19, 0x2, RZ, 0xfc, !PT ;  /* 0x0000000213137812 */ /* 0x000fc800078efcff */
[----:B------:R-:W-:-:S13]  /*83e0*/  ISETP.NE.AND P0, PT, R19, 0x3, PT ;  /* 0x000000031300780c */ /* 0x000fda0003f05270 */
[----:B------:R-:W-:Y:S05]  /*83f0*/  @!P0 BRA `(.L_x_176) ;  /* 0x0000000000048947 */ /* 0x000fea0003800000 */
[----:B------:R-:W-:Y:S01]  /*8400*/  BPT.TRAP 0x1 ;  /* 0x000000040000795c */ /* 0x000fe20000300000 */
.L_x_176:
[----:B------:R-:W0:Y:S01]  /*8410*/  S2R R3, SR_CgaCtaId ;  /* 0x0000000000037919 */ /* 0x000e220000008800 */
[----:B------:R-:W-:-:S04]  /*8420*/  MOV R2, 0x400 ;  /* 0x0000040000027802 */ /* 0x000fc80000000f00 */
[----:B0-----:R-:W-:Y:S02]  /*8430*/  LEA R3, R3, R2, 0x18 ;  /* 0x0000000203037211 */ /* 0x001fe400078ec0ff */
[----:B------:R-:W-:-:S03]  /*8440*/  SHF.L.U32 R2, R0, 0x1f, RZ ;  /* 0x0000001f00027819 */ /* 0x000fc600000006ff */
[----:B------:R-:W-:-:S04]  /*8450*/  VIADD R3, R3, 0x38 ;  /* 0x0000003803037836 */ /* 0x000fc80000000000 */
[C---:B------:R-:W-:Y:S02]  /*8460*/  IMAD R7, R12.reuse, 0x8, R3 ;  /* 0x000000080c077824 */ /* 0x040fe400078e0203 */
[----:B------:R-:W-:Y:S02]  /*8470*/  VIADD R12, R12, 0x1 ;  /* 0x000000010c0c7836 */ /* 0x000fe40000000000 */
[----:B------:R-:W0:Y:S03]  /*8480*/  SYNCS.PHASECHK.TRANS64.TRYWAIT P0, [R7+URZ], R2 ;  /* 0x00000002070075a7 */ /* 0x000e26000800017f */
[----:B------:R-:W-:-:S04]  /*8490*/  ISETP.NE.AND P1, PT, R12, 0x7, PT ;  /* 0x000000070c00780c */ /* 0x000fc80003f25270 */
[----:B------:R-:W-:Y:S02]  /*84a0*/  SEL R5, RZ, 0x1, P1 ;  /* 0x00000001ff057807 */ /* 0x000fe40000800000 */
[----:B------:R-:W-:Y:S02]  /*84b0*/  SEL R12, R12, RZ, P1 ;  /* 0x000000ff0c0c7207 */ /* 0x000fe40000800000 */
[----:B------:R-:W-:-:S03]  /*84c0*/  LOP3.LUT R5, R0, R5, RZ, 0x3c, !PT ;  /* 0x0000000500057212 */ /* 0x000fc600078e3cff */
[----:B------:R-:W-:Y:S01]  /*84d0*/  IMAD R9, R12, 0x8, R3 ;  /* 0x000000080c097824 */ /* 0x000fe200078e0203 */
[----:B------:R-:W-:Y:S01]  /*84e0*/  SHF.L.U32 R4, R5, 0x1f, RZ ;  /* 0x0000001f05047819 */ /* 0x000fe200000006ff */
[----:B0-----:R-:W-:Y:S06]  /*84f0*/  @!P0 BRA `(.L_x_177) ;  /* 0x00000004004c8947 */ /* 0x001fec0003800000 */
.L_x_191:
[----:B------:R-:W1:Y:S01]  /*8500*/  SYNCS.PHASECHK.TRANS64.TRYWAIT P0, [R9+URZ], R4 ;  /* 0x00000004090075a7 */ /* 0x000e62000800017f */
[----:B------:R-:W-:-:S05]  /*8510*/  VIADD R0, R12, 0x1 ;  /* 0x000000010c007836 */ /* 0x000fca0000000000 */
[----:B------:R-:W-:-:S04]  /*8520*/  ISETP.NE.AND P1, PT, R0, 0x7, PT ;  /* 0x000000070000780c */ /* 0x000fc80003f25270 */
[----:B0-----:R-:W-:Y:S02]  /*8530*/  SEL R2, RZ, 0x1, P1 ;  /* 0x00000001ff027807 */ /* 0x001fe40000800000 */
[----:B------:R-:W-:Y:S02]  /*8540*/  SEL R0, R0, RZ, P1 ;  /* 0x000000ff00007207 */ /* 0x000fe40000800000 */
[----:B------:R-:W-:-:S03]  /*8550*/  LOP3.LUT R7, R5, R2, RZ, 0x3c, !PT ;  /* 0x0000000205077212 */ /* 0x000fc600078e3cff */
[----:B------:R-:W-:Y:S01]  /*8560*/  IMAD R6, R0, 0x8, R3 ;  /* 0x0000000800067824 */ /* 0x000fe200078e0203 */
[----:B------:R-:W-:Y:S01]  /*8570*/  SHF.L.U32 R5, R7, 0x1f, RZ ;  /* 0x0000001f07057819 */ /* 0x000fe200000006ff */
[----:B-1----:R-:W-:Y:S06]  /*8580*/  @!P0 BRA `(.L_x_178) ;  /* 0x00000004003c8947 */ /* 0x002fec0003800000 */
.L_x_192:
[----:B------:R-:W1:Y:S01]  /*8590*/  SYNCS.PHASECHK.TRANS64.TRYWAIT P0, [R6+URZ], R5 ;  /* 0x00000005060075a7 */ /* 0x000e62000800017f */
[----:B------:R-:W-:-:S05]  /*85a0*/  VIADD R0, R0, 0x1 ;  /* 0x0000000100007836 */ /* 0x000fca0000000000 */
[----:B------:R-:W-:-:S04]  /*85b0*/  ISETP.NE.AND P1, PT, R0, 0x7, PT ;  /* 0x000000070000780c */ /* 0x000fc80003f25270 */
[----:B------:R-:W-:Y:S02]  /*85c0*/  SEL R2, RZ, 0x1, P1 ;  /* 0x00000001ff027807 */ /* 0x000fe40000800000 */
[----:B------:R-:W-:Y:S02]  /*85d0*/  SEL R0, R0, RZ, P1 ;  /* 0x000000ff00007207 */ /* 0x000fe40000800000 */
[----:B------:R-:W-:-:S03]  /*85e0*/  LOP3.LUT R7, R7, R2, RZ, 0x3c, !PT ;  /* 0x0000000207077212 */ /* 0x000fc600078e3cff */
[----:B0-----:R-:W-:Y:S01]  /*85f0*/  IMAD R9, R0, 0x8, R3 ;  /* 0x0000000800097824 */ /* 0x001fe200078e0203 */
[----:B------:R-:W-:Y:S01]  /*8600*/  SHF.L.U32 R4, R7, 0x1f, RZ ;  /* 0x0000001f07047819 */ /* 0x000fe200000006ff */
[----:B-1----:R-:W-:Y:S06]  /*8610*/  @!P0 BRA `(.L_x_179) ;  /* 0x00000004002c8947 */ /* 0x002fec0003800000 */
.L_x_193:
        /* <DEDUP_REMOVED lines=9> */
.L_x_194:
        /* <DEDUP_REMOVED lines=9> */
.L_x_195:
[----:B------:R-:W1:Y:S01]  /*8740*/  SYNCS.PHASECHK.TRANS64.TRYWAIT P0, [R9+URZ], R4 ;  /* 0x00000004090075a7 */ /* 0x000e62000800017f */
[----:B------:R-:W-:-:S05]  /*8750*/  VIADD R0, R0, 0x1 ;  /* 0x0000000100007836 */ /* 0x000fca0000000000 */
[----:B------:R-:W-:-:S04]  /*8760*/  ISETP.NE.AND P1, PT, R0, 0x7, PT ;  /* 0x000000070000780c */ /* 0x000fc80003f25270 */
[----:B------:R-:W-:Y:S02]  /*8770*/  SEL R2, RZ, 0x1, P1 ;  /* 0x00000001ff027807 */ /* 0x000fe40000800000 */
[----:B------:R-:W-:Y:S02]  /*8780*/  SEL R0, R0, RZ, P1 ;  /* 0x000000ff00007207 */ /* 0x000fe40000800000 */
[----:B------:R-:W-:Y:S01]  /*8790*/  LOP3.LUT R2, R7, R2, RZ, 0x3c, !PT ;  /* 0x0000000207027212 */ /* 0x000fe200078e3cff */
[----:B-1----:R-:W-:Y:S06]  /*87a0*/  @!P0 BRA `(.L_x_182) ;  /* 0x0000000400048947 */ /* 0x002fec0003800000 */
.L_x_196:
[----:B------:R-:W-:Y:S01]  /*87b0*/  IMAD R3, R0, 0x8, R3 ;  /* 0x0000000800037824 */ /* 0x000fe200078e0203 */
[----:B------:R-:W-:-:S07]  /*87c0*/  SHF.L.U32 R0, R2, 0x1f, RZ ;  /* 0x0000001f02007819 */ /* 0x000fce00000006ff */
.L_x_183:
[----:B--2---:R2:W3:Y:S02]  /*87d0*/  SYNCS.PHASECHK.TRANS64.TRYWAIT P0, [R3+URZ], R0 ;  /* 0x00000000030075a7 */ /* 0x0044e4000800017f */
[----:B---3--:R-:W-:Y:S05]  /*87e0*/  @!P0 NANOSLEEP.SYNCS 0x989680 ;  /* 0x009896800000895d */ /* 0x008fea0003900000 */
[----:B------:R-:W3:Y:S02]  /*87f0*/  @!P0 SYNCS.PHASECHK.TRANS64 P0, [R3+URZ], R0 ;  /* 0x00000000030085a7 */ /* 0x000ee4000800007f */
[----:B---3--:R-:W-:Y:S05]  /*8800*/  @!P0 BRA `(.L_x_183) ;  /* 0xfffffffc00f08947 */ /* 0x008fea000383ffff */
.L_x_175:
[----:B------:R-:W-:Y:S05]  /*8810*/  BSYNC B0 ;  /* 0x0000000000007941 */ /* 0x000fea0003800000 */
.L_x_174:
[----:B------:R-:W-:Y:S05]  /*8820*/  EXIT ;  /* 0x000000000000794d */ /* 0x000fea0003800000 */
.L_x_17:
[----:B---3--:R3:W4:Y:S02]  /*8830*/  SYNCS.PHASECHK.TRANS64.TRYWAIT P1, [R3+URZ], R0 ;  /* 0x00000000030075a7 */ /* 0x008724000802017f */
[----:B----4-:R-:W-:Y:S05]  /*8840*/  @!P1 NANOSLEEP.SYNCS 0x989680 ;  /* 0x009896800000995d */ /* 0x010fea0003900000 */
[----:B------:R-:W4:Y:S02]  /*8850*/  @!P1 SYNCS.PHASECHK.TRANS64 P1, [R3+URZ], R0 ;  /* 0x00000000030095a7 */ /* 0x000f24000802007f */
[----:B----4-:R-:W-:Y:S05]  /*8860*/  @!P1 BRA `(.L_x_17) ;  /* 0xfffffffc00f09947 */ /* 0x010fea000383ffff */
[----:B------:R-:W-:Y:S05]  /*8870*/  BRA `(.L_x_16) ;  /* 0xffffff8800807947 */ /* 0x000fea000383ffff */
.L_x_22:
[----:B-1----:R-:W-:-:S04]  /*8880*/  IMAD.U32 R4, RZ, RZ, UR8 ;  /* 0x00000008ff047e24 */ /* 0x002fc8000f8e00ff */
[----:B------:R1:W2:Y:S03]  /*8890*/  SYNCS.PHASECHK.TRANS64.TRYWAIT P1, [R4+URZ], R3 ;  /* 0x00000003040075a7 */ /* 0x0002a6000802017f */
[----:B--2---:R-:W-:Y:S05]  /*88a0*/  @!P1 NANOSLEEP.SYNCS 0x989680 ;  /* 0x009896800000995d */ /* 0x004fea0003900000 */
[----:B------:R-:W2:Y:S02]  /*88b0*/  @!P1 SYNCS.PHASECHK.TRANS64 P1, [R4+URZ], R3 ;  /* 0x00000003040095a7 */ /* 0x000ea4000802007f */
[----:B--2---:R-:W-:Y:S05]  /*88c0*/  @!P1 BRA `(.L_x_22) ;  /* 0xfffffffc00ec9947 */ /* 0x004fea000383ffff */
[----:B------:R-:W-:Y:S05]  /*88d0*/  BRA `(.L_x_21) ;  /* 0xffffff8c00c07947 */ /* 0x000fea000383ffff */
.L_x_161:
[----:B------:R-:W-:Y:S01]  /*88e0*/  BSSY B1, `(.L_x_184) ;  /* 0x0000006000017945 */ /* 0x000fe20003800000 */
[----:B------:R-:W-:-:S07]  /*88f0*/  IMAD.MOV.U32 R15, RZ, RZ, -0x1 ;  /* 0xffffffffff0f7424 */ /* 0x000fce00078e00ff */
[----:B------:R-:W-:Y:S05]  /*8900*/  WARPSYNC.COLLECTIVE R15, `(.L_x_185) ;  /* 0x000000000f0c7348 */ /* 0x000fea0003c00000 */
[----:B------:R-:W-:Y:S02]  /*8910*/  ELECT P6, UR62, PT ;  /* 0x00000000003e782f */ /* 0x000fe400038c0000 */
[----:B------:R-:W-:Y:S01]  /*8920*/  MOV R14, UR62 ;  /* 0x0000003e000e7c02 */ /* 0x000fe20008000f00 */
[----:B------:R-:W-:Y:S10]  /*8930*/  ENDCOLLECTIVE ;  /* 0x000000000000791b */ /* 0x000ff40003800000 */
.L_x_185:
[----:B------:R-:W-:Y:S05]  /*8940*/  BSYNC B1 ;  /* 0x0000000000017941 */ /* 0x000fea0003800000 */
.L_x_184:
[----:B------:R-:W-:Y:S05]  /*8950*/  BRA `(.L_x_186) ;  /* 0xffffffec00d47947 */ /* 0x000fea000383ffff */
.L_x_164:
[----:B0-----:R0:W1:Y:S02]  /*8960*/  SYNCS.PHASECHK.TRANS64.TRYWAIT P1, [R14+URZ+0x38], R7 ;  /* 0x000038070e0075a7 */ /* 0x001064000802017f */
[----:B-1----:R-:W-:Y:S05]  /*8970*/  @!P1 NANOSLEEP.SYNCS 0x989680 ;  /* 0x009896800000995d */ /* 0x002fea0003900000 */
[----:B------:R-:W1:Y:S02]  /*8980*/  @!P1 SYNCS.PHASECHK.TRANS64 P1, [R14+URZ+0x38], R7 ;  /* 0x000038070e0095a7 */ /* 0x000e64000802007f */
[----:B-1----:R-:W-:Y:S05]  /*8990*/  @!P1 BRA `(.L_x_164) ;  /* 0xfffffffc00f09947 */ /* 0x002fea000383ffff */
[----:B------:R-:W-:Y:S05]  /*89a0*/  BRA `(.L_x_187) ;  /* 0xfffffff000087947 */ /* 0x000fea000383ffff */
.L_x_173:
[----:B------:R-:W-:Y:S01]  /*89b0*/  BSSY B0, `(.L_x_188) ;  /* 0x0000006000007945 */ /* 0x000fe20003800000 */
[----:B------:R-:W-:-:S07]  /*89c0*/  IMAD.MOV.U32 R15, RZ, RZ, -0x1 ;  /* 0xffffffffff0f7424 */ /* 0x000fce00078e00ff */
[----:B------:R-:W-:Y:S05]  /*89d0*/  WARPSYNC.COLLECTIVE R15, `(.L_x_189) ;  /* 0x000000000f0c7348 */ /* 0x000fea0003c00000 */
[----:B------:R-:W-:Y:S02]  /*89e0*/  ELECT P6, UR62, PT ;  /* 0x00000000003e782f */ /* 0x000fe400038c0000 */
[----:B------:R-:W-:Y:S01]  /*89f0*/  MOV R14, UR62 ;  /* 0x0000003e000e7c02 */ /* 0x000fe20008000f00 */
[----:B------:R-:W-:Y:S10]  /*8a00*/  ENDCOLLECTIVE ;  /* 0x000000000000791b */ /* 0x000ff40003800000 */
.L_x_189:
[----:B------:R-:W-:Y:S05]  /*8a10*/  BSYNC B0 ;  /* 0x0000000000007941 */ /* 0x000fea0003800000 */
.L_x_188:
[----:B------:R-:W-:Y:S05]  /*8a20*/  BRA `(.L_x_190) ;  /* 0xfffffff800607947 */ /* 0x000fea000383ffff */
.L_x_177:
[----:B0-----:R0:W1:Y:S02]  /*8a30*/  SYNCS.PHASECHK.TRANS64.TRYWAIT P0, [R7+URZ], R2 ;  /* 0x00000002070075a7 */ /* 0x001064000800017f */
[----:B-1----:R-:W-:Y:S05]  /*8a40*/  @!P0 NANOSLEEP.SYNCS 0x989680 ;  /* 0x009896800000895d */ /* 0x002fea0003900000 */
[----:B------:R-:W1:Y:S02]  /*8a50*/  @!P0 SYNCS.PHASECHK.TRANS64 P0, [R7+URZ], R2 ;  /* 0x00000002070085a7 */ /* 0x000e64000800007f */
[----:B-1----:R-:W-:Y:S05]  /*8a60*/  @!P0 BRA `(.L_x_177) ;  /* 0xfffffffc00f08947 */ /* 0x002fea000383ffff */
[----:B------:R-:W-:Y:S05]  /*8a70*/  BRA `(.L_x_191) ;  /* 0xfffffff800a07947 */ /* 0x000fea000383ffff */
.L_x_178:
[----:B0-----:R0:W1:Y:S02]  /*8a80*/  SYNCS.PHASECHK.TRANS64.TRYWAIT P0, [R9+URZ], R4 ;  /* 0x00000004090075a7 */ /* 0x001064000800017f */
[----:B-1----:R-:W-:Y:S05]  /*8a90*/  @!P0 NANOSLEEP.SYNCS 0x989680 ;  /* 0x009896800000895d */ /* 0x002fea0003900000 */
[----:B------:R-:W1:Y:S02]  /*8aa0*/  @!P0 SYNCS.PHASECHK.TRANS64 P0, [R9+URZ], R4 ;  /* 0x00000004090085a7 */ /* 0x000e64000800007f */
[----:B-1----:R-:W-:Y:S05]  /*8ab0*/  @!P0 BRA `(.L_x_178) ;  /* 0xfffffffc00f08947 */ /* 0x002fea000383ffff */
[----:B------:R-:W-:Y:S05]  /*8ac0*/  BRA `(.L_x_192) ;  /* 0xfffffff800b07947 */ /* 0x000fea000383ffff */
.L_x_179:
[----:B0-----:R0:W1:Y:S02]  /*8ad0*/  SYNCS.PHASECHK.TRANS64.TRYWAIT P0, [R6+URZ], R5 ;  /* 0x00000005060075a7 */ /* 0x001064000800017f */
[----:B-1----:R-:W-:Y:S05]  /*8ae0*/  @!P0 NANOSLEEP.SYNCS 0x989680 ;  /* 0x009896800000895d */ /* 0x002fea0003900000 */
[----:B------:R-:W1:Y:S02]  /*8af0*/  @!P0 SYNCS.PHASECHK.TRANS64 P0, [R6+URZ], R5 ;  /* 0x00000005060085a7 */ /* 0x000e64000800007f */
[----:B-1----:R-:W-:Y:S05]  /*8b00*/  @!P0 BRA `(.L_x_179) ;  /* 0xfffffffc00f08947 */ /* 0x002fea000383ffff */
[----:B------:R-:W-:Y:S05]  /*8b10*/  BRA `(.L_x_193) ;  /* 0xfffffff800c07947 */ /* 0x000fea000383ffff */
.L_x_180:
[----:B0-----:R0:W1:Y:S02]  /*8b20*/  SYNCS.PHASECHK.TRANS64.TRYWAIT P0, [R9+URZ], R4 ;  /* 0x00000004090075a7 */ /* 0x001064000800017f */
[----:B-1----:R-:W-:Y:S05]  /*8b30*/  @!P0 NANOSLEEP.SYNCS 0x989680 ;  /* 0x009896800000895d */ /* 0x002fea0003900000 */
[----:B------:R-:W1:Y:S02]  /*8b40*/  @!P0 SYNCS.PHASECHK.TRANS64 P0, [R9+URZ], R4 ;  /* 0x00000004090085a7 */ /* 0x000e64000800007f */
[----:B-1----:R-:W-:Y:S05]  /*8b50*/  @!P0 BRA `(.L_x_180) ;  /* 0xfffffffc00f08947 */ /* 0x002fea000383ffff */
[----:B------:R-:W-:Y:S05]  /*8b60*/  BRA `(.L_x_194) ;  /* 0xfffffff800d07947 */ /* 0x000fea000383ffff */
.L_x_181:
[----:B0-----:R0:W1:Y:S02]  /*8b70*/  SYNCS.PHASECHK.TRANS64.TRYWAIT P0, [R6+URZ], R5 ;  /* 0x00000005060075a7 */ /* 0x001064000800017f */
[----:B-1----:R-:W-:Y:S05]  /*8b80*/  @!P0 NANOSLEEP.SYNCS 0x989680 ;  /* 0x009896800000895d */ /* 0x002fea0003900000 */
[----:B------:R-:W1:Y:S02]  /*8b90*/  @!P0 SYNCS.PHASECHK.TRANS64 P0, [R6+URZ], R5 ;  /* 0x00000005060085a7 */ /* 0x000e64000800007f */
[----:B-1----:R-:W-:Y:S05]  /*8ba0*/  @!P0 BRA `(.L_x_181) ;  /* 0xfffffffc00f08947 */ /* 0x002fea000383ffff */
[----:B------:R-:W-:Y:S05]  /*8bb0*/  BRA `(.L_x_195) ;  /* 0xfffffff800e07947 */ /* 0x000fea000383ffff */
.L_x_182:
[----:B-1----:R1:W2:Y:S02]  /*8bc0*/  SYNCS.PHASECHK.TRANS64.TRYWAIT P0, [R9+URZ], R4 ;  /* 0x00000004090075a7 */ /* 0x0022a4000800017f */
[----:B--2---:R-:W-:Y:S05]  /*8bd0*/  @!P0 NANOSLEEP.SYNCS 0x989680 ;  /* 0x009896800000895d */ /* 0x004fea0003900000 */
[----:B------:R-:W2:Y:S02]  /*8be0*/  @!P0 SYNCS.PHASECHK.TRANS64 P0, [R9+URZ], R4 ;  /* 0x00000004090085a7 */ /* 0x000ea4000800007f */
[----:B--2---:R-:W-:Y:S05]  /*8bf0*/  @!P0 BRA `(.L_x_182) ;  /* 0xfffffffc00f08947 */ /* 0x004fea000383ffff */
[----:B------:R-:W-:Y:S05]  /*8c00*/  BRA `(.L_x_196) ;  /* 0xfffffff800e87947 */ /* 0x000fea000383ffff */
.L_x_197:
[----:B------:R-:W-:-:S00]  /*8c10*/  BRA `(.L_x_197) ;  /* 0xfffffffc00fc7947 */ /* 0x000fc0000383ffff */
[----:B------:R-:W-:-:S00]  /*8c20*/  NOP ;  /* 0x0000000000007918 */ /* 0x000fc00000000000 */
        /* <DEDUP_REMOVED lines=13> */
.L_x_198:


//--------------------- .nv.global.init           --------------------------
	.section	.nv.global.init,"aw",@progbits
.nv.global.init:
	.type		$str$22,@object
	.size		$str$22,($str$23 - $str$22)
$str$22:
        /*0000*/ 	.byte	0x6b, 0x5f, 0x74, 0x69, 0x6c, 0x65, 0x5f, 0x63, 0x6f, 0x75, 0x6e, 0x74, 0x20, 0x3e, 0x3d, 0x20
        /*0010*/ 	.byte	0x31, 0x00
	.type		$str$23,@object
	.size		$str$23,(__unnamed_1 - $str$23)
$str$23:
        /*0012*/ 	.byte	0x2f, 0x74, 0x6d, 0x70, 0x2f, 0x63, 0x75, 0x74, 0x6c, 0x61, 0x73, 0x73, 0x5f, 0x73, 0x77, 0x65
        /*0022*/ 	.byte	0x65, 0x70, 0x5f, 0x73, 0x72, 0x63, 0x2f, 0x69, 0x6e, 0x63, 0x6c, 0x75, 0x64, 0x65, 0x2f, 0x63
        /*0032*/ 	.byte	0x75, 0x74, 0x6c, 0x61, 0x73, 0x73, 0x2f, 0x67, 0x65, 0x6d, 0x6d, 0x2f, 0x63, 0x6f, 0x6c, 0x6c
        /*0042*/ 	.byte	0x65, 0x63, 0x74, 0x69, 0x76, 0x65, 0x2f, 0x73, 0x6d, 0x39, 0x30, 0x5f, 0x6d, 0x6d, 0x61, 0x5f
        /*0052*/ 	.byte	0x74, 0x6d, 0x61, 0x5f, 0x67, 0x6d, 0x6d, 0x61, 0x5f, 0x73, 0x73, 0x5f, 0x77, 0x61, 0x72, 0x70
        /*0062*/ 	.byte	0x73, 0x70, 0x65, 0x63, 0x69, 0x61, 0x6c, 0x69, 0x7a, 0x65, 0x64, 0x2e, 0x68, 0x70, 0x70, 0x00
	.type		__unnamed_1,@object
	.size		__unnamed_1,(.L_0 - __unnamed_1)
__unnamed_1:
        /*0072*/ 	.byte	0x76, 0x6f, 0x69, 0x64, 0x20, 0x63, 0x75, 0x74, 0x6c, 0x61, 0x73, 0x73, 0x3a, 0x3a, 0x67, 0x65
        /* <DEDUP_REMOVED lines=176> */
        /*0b82*/ 	.byte	0x65, 0x3a, 0x3a, 0x69, 0x64, 0x65, 0x6e, 0x74, 0x69, 0x74, 0x79, 0x5d, 0x00
.L_0:


//--------------------- .nv.shared._ZN7cutlass13device_kernelINS_4gemm6kernel13GemmUniversalIN4cute5tupleIJiiiiEEENS1_10collective13CollectiveMmaINS1_34MainloopSm90TmaGmmaWarpSpecializedILi7ENS5_IJNS4_1CILi1EEESB_SB_EEENS1_35KernelTmaWarpSpecializedCooperativeEEENS5_IJNSA_ILi256EEENSA_ILi64EEENSA_ILi32EEEEEENS_10tfloat32_tENS5_IJlSB_lEEESJ_SK_NS4_8TiledMMAINS4_8MMA_AtomIJNS4_4SM904GMMA29MMA_64x64x8_F32TF32TF32_SS_TNILNSO_7ScaleInE1ELSQ_1EEEEEENS4_6LayoutINS5_IJNSA_ILi2EEESB_SB_EEENS5_IJSB_NSA_ILi0EEESW_EEEEENS5_IJNS4_10UnderscoreESZ_SZ_EEEEENS4_13SM90_TMA_LOADENS4_14ComposedLayoutINS4_7SwizzleILi3ELi4ELi3EEENS4_18smem_ptr_flag_bitsILi32EEENST_INS5_IJNSA_ILi8EEESH_EEENS5_IJSH_SB_EEEEEEEvNS4_8identityES12_S1C_vS1D_EENS_8epilogue10collective6detail29Sm90TmaWarpSpecializedAdapterINS1G_15DefaultEpilogueISJ_SK_SK_NS1F_6thread17LinearCombinationISJ_Li1EffLNS1K_9ScaleType4KindE0ELNS_15FloatRoundStyleE2ESJ_EENS1_15EpilogueDefaultEEEEEvvEEEEvNT_6ParamsE --------------------------
	.section	.nv.shared._ZN7cutlass13device_kernelINS_4gemm6kernel13GemmUniversalIN4cute5tupleIJiiiiEEENS1_10collective13CollectiveMmaINS1_34MainloopSm90TmaGmmaWarpSpecializedILi7ENS5_IJNS4_1CILi1EEESB_SB_EEENS1_35KernelTmaWarpSpecializedCooperativeEEENS5_IJNSA_ILi256EEENSA_ILi64EEENSA_ILi32EEEEEENS_10tfloat32_tENS5_IJlSB_lEEESJ_SK_NS4_8TiledMMAINS4_8MMA_AtomIJNS4_4SM904GMMA29MMA_64x64x8_F32TF32TF32_SS_TNILNSO_7ScaleInE1ELSQ_1EEEEEENS4_6LayoutINS5_IJNSA_ILi2EEESB_SB_EEENS5_IJSB_NSA_ILi0EEESW_EEEEENS5_IJNS4_10UnderscoreESZ_SZ_EEEEENS4_13SM90_TMA_LOADENS4_14ComposedLayoutINS4_7SwizzleILi3ELi4ELi3EEENS4_18smem_ptr_flag_bitsILi32EEENST_INS5_IJNSA_ILi8EEESH_EEENS5_IJSH_SB_EEEEEEEvNS4_8identityES12_S1C_vS1D_EENS_8epilogue10collective6detail29Sm90TmaWarpSpecializedAdapterINS1G_15DefaultEpilogueISJ_SK_SK_NS1F_6thread17LinearCombinationISJ_Li1EffLNS1K_9ScaleType4KindE0ELNS_15FloatRoundStyleE2ESJ_EENS1_15EpilogueDefaultEEEEEvvEEEEvNT_6ParamsE,"aw",@nobits
	.sectionflags	@""
	.align	16
	.zero		1024


//--------------------- .nv.shared.reserved.0     --------------------------
	.section	.nv.shared.reserved.0,"aw",@nobits
	.weak		__nv_reservedSMEM_offset_0_alias
	.size		__nv_reservedSMEM_offset_0_alias, 0, 0
	.other		__nv_reservedSMEM_offset_0_alias,@"STO_CUDA_RESERVED_SHARED STV_DEFAULT"
__nv_reservedSMEM_offset_0_alias:
	.zero		0


//--------------------- .nv.global                --------------------------
	.section	.nv.global,"aw",@nobits
.nv.global:
	.type		_ZN40_INTERNAL_138be6ce_4_k_cu_e6cd5f97_216384cute1_E,@object
	.size		_ZN40_INTERNAL_138be6ce_4_k_cu_e6cd5f97_216384cute1_E,(_ZN40_INTERNAL_138be6ce_4_k_cu_e6cd5f97_216384cuda3std3__45__cpo6cbeginE - _ZN40_INTERNAL_138be6ce_4_k_cu_e6cd5f97_216384cute1_E)
_ZN40_INTERNAL_138be6ce_4_k_cu_e6cd5f97_216384cute1_E:
	.zero		1
	.type		_ZN40_INTERNAL_138be6ce_4_k_cu_e6cd5f97_216384cuda3std3__45__cpo6cbeginE,@object
	.size		_ZN40_INTERNAL_138be6ce_4_k_cu_e6cd5f97_216384cuda3std3__45__cpo6cbeginE,(_ZN40_INTERNAL_138be6ce_4_k_cu_e6cd5f97_216384cuda3std3__48in_placeE - _ZN40_INTERNAL_138be6ce_4_k_cu_e6cd5f97_216384cuda3std3__45__cpo6cbeginE)
_ZN40_INTERNAL_138be6ce_4_k_cu_e6cd5f97_216384cuda3std3__45__cpo6cbeginE:
	.zero		1
	.type		_ZN40_INTERNAL_138be6ce_4_k_cu_e6cd5f97_216384cuda3std3__48in_placeE,@object
	.size		_ZN40_INTERNAL_138be6ce_4_k_cu_e6cd5f97_216384cuda3std3__48in_placeE,(_ZN40_INTERNAL_138be6ce_4_k_cu_e6cd5f97_216384cuda3std6ranges3__45__cpo9iter_moveE - _ZN40_INTERNAL_138be6ce_4_k_cu_e6cd5f97_216384cuda3std3__48in_placeE)
_ZN40_INTERNAL_138be6ce_4_k_cu_e6cd5f97_216384cuda3std3__48in_placeE:
	.zero		1
	.type		_ZN40_INTERNAL_138be6ce_4_k_cu_e6cd5f97_216384cuda3std6ranges3__45__cpo9iter_moveE,@object
	.size		_ZN40_INTERNAL_138be6ce_4_k_cu_e6cd5f97_216384cuda3std6ranges3__45__cpo9iter_moveE,(_ZN40_INTERNAL_138be6ce_4_k_cu_e6cd5f97_216384cuda3std3__45__cpo5beginE - _ZN40_INTERNAL_138be6ce_4_k_cu_e6cd5f97_216384cuda3std6ranges3__45__cpo9iter_moveE)
_ZN40_INTERNAL_138be6ce_4_k_cu_e6cd5f97_216384cuda3std6ranges3__45__cpo9iter_moveE:
	.zero		1
	.type		_ZN40_INTERNAL_138be6ce_4_k_cu_e6cd5f97_216384cuda3std3__45__cpo5beginE,@object
	.size		_ZN40_INTERNAL_138be6ce_4_k_cu_e6cd5f97_216384cuda3std3__45__cpo5beginE,(_ZN40_INTERNAL_138be6ce_4_k_cu_e6cd5f97_216384cuda3std3__442_GLOBAL__N__138be6ce_4_k_cu_e6cd5f97_216386ignoreE - _ZN40_INTERNAL_138be6ce_4_k_cu_e6cd5f97_216384cuda3std3__45__cpo5beginE)
_ZN40_INTERNAL_138be6ce_4_k_cu_e6cd5f97_216384cuda3std3__45__cpo5beginE:
	.zero		1
	.type		_ZN40_INTERNAL_138be6ce_4_k_cu_e6cd5f97_216384cuda3std3__442_GLOBAL__N__138be6ce_4_k_cu_e6cd5f97_216386ignoreE,@object
	.size		_ZN40_INTERNAL_138be6ce_4_k_cu_e6cd5f97_216384cuda3std3__442_GLOBAL__N__138be6ce_4_k_cu_e6cd5f97_216386ignoreE,(_ZN40_INTERNAL_138be6ce_4_k_cu_e6cd5f97_216384cute7productE - _ZN40_INTERNAL_138be6ce_4_k_cu_e6cd5f97_216384cuda3std3__442_GLOBAL__N__138be6ce_4_k_cu_e6cd5f97_216386ignoreE)
_ZN40_INTERNAL_138be6ce_4_k_cu_e6cd5f97_216384cuda3std3__442_GLOBAL__N__138be6ce_4_k_cu_e6cd5f97_216386ignoreE:
	.zero		1
	.type		_ZN40_INTERNAL_138be6ce_4_k_cu_e6cd5f97_216384cute7productE,@object
	.size		_ZN40_INTERNAL_138be6ce_4_k_cu_e6cd5f97_216384cute7productE,(_ZN40_INTERNAL_138be6ce_4_k_cu_e6cd5f97_216384cuda3std3__45__cpo3endE - _ZN40_INTERNAL_138be6ce_4_k_cu_e6cd5f97_216384cute7productE)
_ZN40_INTERNAL_138be6ce_4_k_cu_e6cd5f97_216384cute7productE:
	.zero		1
	.type		_ZN40_INTERNAL_138be6ce_4_k_cu_e6cd5f97_216384cuda3std3__45__cpo3endE,@object
	.size		_ZN40_INTERNAL_138be6ce_4_k_cu_e6cd5f97_216384cuda3std3__45__cpo3endE,(_ZN40_INTERNAL_138be6ce_4_k_cu_e6cd5f97_216384cuda3std3__419piecewise_constructE - _ZN40_INTERNAL_138be6ce_4_k_cu_e6cd5f97_216384cuda3std3__45__cpo3endE)
_ZN40_INTERNAL_138be6ce_4_k_cu_e6cd5f97_216384cuda3std3__45__cpo3endE:
	.zero		1
	.type		_ZN40_INTERNAL_138be6ce_4_k_cu_e6cd5f97_216384cuda3std3__419piecewise_constructE,@object
	.size		_ZN40_INTERNAL_138be6ce_4_k_cu_e6cd5f97_216384cuda3std3__419piecewise_constructE,(_ZN40_INTERNAL_138be6ce_4_k_cu_e6cd5f97_216384cuda3std3__45__cpo4cendE - _ZN40_INTERNAL_138be6ce_4_k_cu_e6cd5f97_216384cuda3std3__419piecewise_constructE)
_ZN40_INTERNAL_138be6ce_4_k_cu_e6cd5f97_216384cuda3std3__419piecewise_constructE:
	.zero		1
	.type		_ZN40_INTERNAL_138be6ce_4_k_cu_e6cd5f97_216384cuda3std3__45__cpo4cendE,@object
	.size		_ZN40_INTERNAL_138be6ce_4_k_cu_e6cd5f97_216384cuda3std3__45__cpo4cendE,(_ZN40_INTERNAL_138be6ce_4_k_cu_e6cd5f97_216384cuda3std6ranges3__45__cpo4swapE - _ZN40_INTERNAL_138be6ce_4_k_cu_e6cd5f97_216384cuda3std3__45__cpo4cendE)
_ZN40_INTERNAL_138be6ce_4_k_cu_e6cd5f97_216384cuda3std3__45__cpo4cendE:
	.zero		1
	.type		_ZN40_INTERNAL_138be6ce_4_k_cu_e6cd5f97_216384cuda3std6ranges3__45__cpo4swapE,@object
	.size		_ZN40_INTERNAL_138be6ce_4_k_cu_e6cd5f97_216384cuda3std6ranges3__45__cpo4swapE,(.L_8 - _ZN40_INTERNAL_138be6ce_4_k_cu_e6cd5f97_216384cuda3std6ranges3__45__cpo4swapE)
_ZN40_INTERNAL_138be6ce_4_k_cu_e6cd5f97_216384cuda3std6ranges3__45__cpo4swapE:
	.zero		1
.L_8:


//--------------------- .nv.constant0._ZN7cutlass13device_kernelINS_4gemm6kernel13GemmUniversalIN4cute5tupleIJiiiiEEENS1_10collective13CollectiveMmaINS1_34MainloopSm90TmaGmmaWarpSpecializedILi7ENS5_IJNS4_1CILi1EEESB_SB_EEENS1_35KernelTmaWarpSpecializedCooperativeEEENS5_IJNSA_ILi256EEENSA_ILi64EEENSA_ILi32EEEEEENS_10tfloat32_tENS5_IJlSB_lEEESJ_SK_NS4_8TiledMMAINS4_8MMA_AtomIJNS4_4SM904GMMA29MMA_64x64x8_F32TF32TF32_SS_TNILNSO_7ScaleInE1ELSQ_1EEEEEENS4_6LayoutINS5_IJNSA_ILi2EEESB_SB_EEENS5_IJSB_NSA_ILi0EEESW_EEEEENS5_IJNS4_10UnderscoreESZ_SZ_EEEEENS4_13SM90_TMA_LOADENS4_14ComposedLayoutINS4_7SwizzleILi3ELi4ELi3EEENS4_18smem_ptr_flag_bitsILi32EEENST_INS5_IJNSA_ILi8EEESH_EEENS5_IJSH_SB_EEEEEEEvNS4_8identityES12_S1C_vS1D_EENS_8epilogue10collective6detail29Sm90TmaWarpSpecializedAdapterINS1G_15DefaultEpilogueISJ_SK_SK_NS1F_6thread17LinearCombinationISJ_Li1EffLNS1K_9ScaleType4KindE0ELNS_15FloatRoundStyleE2ESJ_EENS1_15EpilogueDefaultEEEEEvvEEEEvNT_6ParamsE --------------------------
	.section	.nv.constant0._ZN7cutlass13device_kernelINS_4gemm6kernel13GemmUniversalIN4cute5tupleIJiiiiEEENS1_10collective13CollectiveMmaINS1_34MainloopSm90TmaGmmaWarpSpecializedILi7ENS5_IJNS4_1CILi1EEESB_SB_EEENS1_35KernelTmaWarpSpecializedCooperativeEEENS5_IJNSA_ILi256EEENSA_ILi64EEENSA_ILi32EEEEEENS_10tfloat32_tENS5_IJlSB_lEEESJ_SK_NS4_8TiledMMAINS4_8MMA_AtomIJNS4_4SM904GMMA29MMA_64x64x8_F32TF32TF32_SS_TNILNSO_7ScaleInE1ELSQ_1EEEEEENS4_6LayoutINS5_IJNSA_ILi2EEESB_SB_EEENS5_IJSB_NSA_ILi0EEESW_EEEEENS5_IJNS4_10UnderscoreESZ_SZ_EEEEENS4_13SM90_TMA_LOADENS4_14ComposedLayoutINS4_7SwizzleILi3ELi4ELi3EEENS4_18smem_ptr_flag_bitsILi32EEENST_INS5_IJNSA_ILi8EEESH_EEENS5_IJSH_SB_EEEEEEEvNS4_8identityES12_S1C_vS1D_EENS_8epilogue10collective6detail29Sm90TmaWarpSpecializedAdapterINS1G_15DefaultEpilogueISJ_SK_SK_NS1F_6thread17LinearCombinationISJ_Li1EffLNS1K_9ScaleType4KindE0ELNS_15FloatRoundStyleE2ESJ_EENS1_15EpilogueDefaultEEEEEvvEEEEvNT_6ParamsE,"a",@progbits
	.sectionflags	@""
	.align	4
.nv.constant0._ZN7cutlass13device_kernelINS_4gemm6kernel13GemmUniversalIN4cute5tupleIJiiiiEEENS1_10collective13CollectiveMmaINS1_34MainloopSm90TmaGmmaWarpSpecializedILi7ENS5_IJNS4_1CILi1EEESB_SB_EEENS1_35KernelTmaWarpSpecializedCooperativeEEENS5_IJNSA_ILi256EEENSA_ILi64EEENSA_ILi32EEEEEENS_10tfloat32_tENS5_IJlSB_lEEESJ_SK_NS4_8TiledMMAINS4_8MMA_AtomIJNS4_4SM904GMMA29MMA_64x64x8_F32TF32TF32_SS_TNILNSO_7ScaleInE1ELSQ_1EEEEEENS4_6LayoutINS5_IJNSA_ILi2EEESB_SB_EEENS5_IJSB_NSA_ILi0EEESW_EEEEENS5_IJNS4_10UnderscoreESZ_SZ_EEEEENS4_13SM90_TMA_LOADENS4_14ComposedLayoutINS4_7SwizzleILi3ELi4ELi3EEENS4_18smem_ptr_flag_bitsILi32EEENST_INS5_IJNSA_ILi8EEESH_EEENS5_IJSH_SB_EEEEEEEvNS4_8identityES12_S1C_vS1D_EENS_8epilogue10collective6detail29Sm90TmaWarpSpecializedAdapterINS1G_15DefaultEpilogueISJ_SK_SK_NS1F_6thread17LinearCombinationISJ_Li1EffLNS1K_9ScaleType4KindE0ELNS_15FloatRoundStyleE2ESJ_EENS1_15EpilogueDefaultEEEEEvvEEEEvNT_6ParamsE:
	.zero		1664


//--------------------- SYMBOLS --------------------------

	.type		.nv.reservedSmem.offset0,@object
	.size		.nv.reservedSmem.offset0,0x4
	.type		__assertfail,@function
